//
// Generated by NVIDIA NVVM Compiler
//
// Compiler Build ID: CL-36424714
// Cuda compilation tools, release 13.0, V13.0.88
// Based on NVVM 20.0.0
//

.version 9.0
.target sm_100
.address_size 64

	// .globl	_Z12compute_lossPfS_S_S_S_S_ii
.global .align 4 .b8 precalc_xorwow_matrix[102400];
.global .align 4 .b8 precalc_xorwow_offset_matrix[102400];
.global .align 4 .b8 mrg32k3aM1[2304];
.global .align 4 .b8 mrg32k3aM2[2304];
.global .align 4 .b8 mrg32k3aM1SubSeq[2016];
.global .align 4 .b8 mrg32k3aM2SubSeq[2016];
.global .align 4 .b8 mrg32k3aM1Seq[2304];
.global .align 4 .b8 mrg32k3aM2Seq[2304];
.const .align 8 .b8 __cr_lgamma_table[72];
// _ZZ17compute_gradientsPfS_S_S_iiE16shared_grad_bias has been demoted

.visible .entry _Z12compute_lossPfS_S_S_S_S_ii(
	.param .u64 .ptr .align 1 _Z12compute_lossPfS_S_S_S_S_ii_param_0,
	.param .u64 .ptr .align 1 _Z12compute_lossPfS_S_S_S_S_ii_param_1,
	.param .u64 .ptr .align 1 _Z12compute_lossPfS_S_S_S_S_ii_param_2,
	.param .u64 .ptr .align 1 _Z12compute_lossPfS_S_S_S_S_ii_param_3,
	.param .u64 .ptr .align 1 _Z12compute_lossPfS_S_S_S_S_ii_param_4,
	.param .u64 .ptr .align 1 _Z12compute_lossPfS_S_S_S_S_ii_param_5,
	.param .u32 _Z12compute_lossPfS_S_S_S_S_ii_param_6,
	.param .u32 _Z12compute_lossPfS_S_S_S_S_ii_param_7
)
{
	.reg .pred 	%p<11>;
	.reg .b32 	%r<38>;
	.reg .b32 	%f<117>;
	.reg .b64 	%rd<39>;

	ld.param.u64 	%rd14, [_Z12compute_lossPfS_S_S_S_S_ii_param_0];
	ld.param.u64 	%rd10, [_Z12compute_lossPfS_S_S_S_S_ii_param_1];
	ld.param.u64 	%rd15, [_Z12compute_lossPfS_S_S_S_S_ii_param_2];
	ld.param.u64 	%rd11, [_Z12compute_lossPfS_S_S_S_S_ii_param_3];
	ld.param.u64 	%rd12, [_Z12compute_lossPfS_S_S_S_S_ii_param_4];
	ld.param.u64 	%rd13, [_Z12compute_lossPfS_S_S_S_S_ii_param_5];
	ld.param.u32 	%r24, [_Z12compute_lossPfS_S_S_S_S_ii_param_6];
	ld.param.u32 	%r23, [_Z12compute_lossPfS_S_S_S_S_ii_param_7];
	cvta.to.global.u64 	%rd1, %rd15;
	cvta.to.global.u64 	%rd2, %rd14;
	mov.u32 	%r25, %ctaid.x;
	mov.u32 	%r26, %ntid.x;
	mov.u32 	%r27, %tid.x;
	mad.lo.s32 	%r1, %r25, %r26, %r27;
	setp.ge.s32 	%p1, %r1, %r24;
	@%p1 bra 	$L__BB0_15;
	setp.lt.s32 	%p2, %r23, 1;
	mov.f32 	%f116, 0f00000000;
	@%p2 bra 	$L__BB0_14;
	mul.lo.s32 	%r2, %r23, %r1;
	and.b32  	%r3, %r23, 15;
	setp.lt.u32 	%p3, %r23, 16;
	mov.f32 	%f116, 0f00000000;
	mov.b32 	%r34, 0;
	@%p3 bra 	$L__BB0_5;
	and.b32  	%r34, %r23, 2147483632;
	neg.s32 	%r32, %r34;
	add.s64 	%rd3, %rd2, 32;
	add.s64 	%rd37, %rd1, 32;
	mov.f32 	%f116, 0f00000000;
	mov.u32 	%r31, %r2;
$L__BB0_4:
	.pragma "nounroll";
	mul.wide.s32 	%rd16, %r31, 4;
	add.s64 	%rd17, %rd3, %rd16;
	ld.global.f32 	%f18, [%rd17+-32];
	ld.global.f32 	%f19, [%rd37+-32];
	fma.rn.f32 	%f20, %f18, %f19, %f116;
	ld.global.f32 	%f21, [%rd17+-28];
	ld.global.f32 	%f22, [%rd37+-28];
	fma.rn.f32 	%f23, %f21, %f22, %f20;
	ld.global.f32 	%f24, [%rd17+-24];
	ld.global.f32 	%f25, [%rd37+-24];
	fma.rn.f32 	%f26, %f24, %f25, %f23;
	ld.global.f32 	%f27, [%rd17+-20];
	ld.global.f32 	%f28, [%rd37+-20];
	fma.rn.f32 	%f29, %f27, %f28, %f26;
	ld.global.f32 	%f30, [%rd17+-16];
	ld.global.f32 	%f31, [%rd37+-16];
	fma.rn.f32 	%f32, %f30, %f31, %f29;
	ld.global.f32 	%f33, [%rd17+-12];
	ld.global.f32 	%f34, [%rd37+-12];
	fma.rn.f32 	%f35, %f33, %f34, %f32;
	ld.global.f32 	%f36, [%rd17+-8];
	ld.global.f32 	%f37, [%rd37+-8];
	fma.rn.f32 	%f38, %f36, %f37, %f35;
	ld.global.f32 	%f39, [%rd17+-4];
	ld.global.f32 	%f40, [%rd37+-4];
	fma.rn.f32 	%f41, %f39, %f40, %f38;
	ld.global.f32 	%f42, [%rd17];
	ld.global.f32 	%f43, [%rd37];
	fma.rn.f32 	%f44, %f42, %f43, %f41;
	ld.global.f32 	%f45, [%rd17+4];
	ld.global.f32 	%f46, [%rd37+4];
	fma.rn.f32 	%f47, %f45, %f46, %f44;
	ld.global.f32 	%f48, [%rd17+8];
	ld.global.f32 	%f49, [%rd37+8];
	fma.rn.f32 	%f50, %f48, %f49, %f47;
	ld.global.f32 	%f51, [%rd17+12];
	ld.global.f32 	%f52, [%rd37+12];
	fma.rn.f32 	%f53, %f51, %f52, %f50;
	ld.global.f32 	%f54, [%rd17+16];
	ld.global.f32 	%f55, [%rd37+16];
	fma.rn.f32 	%f56, %f54, %f55, %f53;
	ld.global.f32 	%f57, [%rd17+20];
	ld.global.f32 	%f58, [%rd37+20];
	fma.rn.f32 	%f59, %f57, %f58, %f56;
	ld.global.f32 	%f60, [%rd17+24];
	ld.global.f32 	%f61, [%rd37+24];
	fma.rn.f32 	%f62, %f60, %f61, %f59;
	ld.global.f32 	%f63, [%rd17+28];
	ld.global.f32 	%f64, [%rd37+28];
	fma.rn.f32 	%f116, %f63, %f64, %f62;
	add.s32 	%r32, %r32, 16;
	add.s32 	%r31, %r31, 16;
	add.s64 	%rd37, %rd37, 64;
	setp.ne.s32 	%p4, %r32, 0;
	@%p4 bra 	$L__BB0_4;
$L__BB0_5:
	setp.eq.s32 	%p5, %r3, 0;
	@%p5 bra 	$L__BB0_14;
	and.b32  	%r11, %r23, 7;
	setp.lt.u32 	%p6, %r3, 8;
	@%p6 bra 	$L__BB0_8;
	add.s32 	%r29, %r34, %r2;
	mul.wide.s32 	%rd18, %r29, 4;
	add.s64 	%rd19, %rd2, %rd18;
	ld.global.f32 	%f66, [%rd19];
	mul.wide.u32 	%rd20, %r34, 4;
	add.s64 	%rd21, %rd1, %rd20;
	ld.global.f32 	%f67, [%rd21];
	fma.rn.f32 	%f68, %f66, %f67, %f116;
	ld.global.f32 	%f69, [%rd19+4];
	ld.global.f32 	%f70, [%rd21+4];
	fma.rn.f32 	%f71, %f69, %f70, %f68;
	ld.global.f32 	%f72, [%rd19+8];
	ld.global.f32 	%f73, [%rd21+8];
	fma.rn.f32 	%f74, %f72, %f73, %f71;
	ld.global.f32 	%f75, [%rd19+12];
	ld.global.f32 	%f76, [%rd21+12];
	fma.rn.f32 	%f77, %f75, %f76, %f74;
	ld.global.f32 	%f78, [%rd19+16];
	ld.global.f32 	%f79, [%rd21+16];
	fma.rn.f32 	%f80, %f78, %f79, %f77;
	ld.global.f32 	%f81, [%rd19+20];
	ld.global.f32 	%f82, [%rd21+20];
	fma.rn.f32 	%f83, %f81, %f82, %f80;
	ld.global.f32 	%f84, [%rd19+24];
	ld.global.f32 	%f85, [%rd21+24];
	fma.rn.f32 	%f86, %f84, %f85, %f83;
	ld.global.f32 	%f87, [%rd19+28];
	ld.global.f32 	%f88, [%rd21+28];
	fma.rn.f32 	%f116, %f87, %f88, %f86;
	add.s32 	%r34, %r34, 8;
$L__BB0_8:
	setp.eq.s32 	%p7, %r11, 0;
	@%p7 bra 	$L__BB0_14;
	and.b32  	%r14, %r23, 3;
	setp.lt.u32 	%p8, %r11, 4;
	@%p8 bra 	$L__BB0_11;
	add.s32 	%r30, %r34, %r2;
	mul.wide.s32 	%rd22, %r30, 4;
	add.s64 	%rd23, %rd2, %rd22;
	ld.global.f32 	%f90, [%rd23];
	mul.wide.u32 	%rd24, %r34, 4;
	add.s64 	%rd25, %rd1, %rd24;
	ld.global.f32 	%f91, [%rd25];
	fma.rn.f32 	%f92, %f90, %f91, %f116;
	ld.global.f32 	%f93, [%rd23+4];
	ld.global.f32 	%f94, [%rd25+4];
	fma.rn.f32 	%f95, %f93, %f94, %f92;
	ld.global.f32 	%f96, [%rd23+8];
	ld.global.f32 	%f97, [%rd25+8];
	fma.rn.f32 	%f98, %f96, %f97, %f95;
	ld.global.f32 	%f99, [%rd23+12];
	ld.global.f32 	%f100, [%rd25+12];
	fma.rn.f32 	%f116, %f99, %f100, %f98;
	add.s32 	%r34, %r34, 4;
$L__BB0_11:
	setp.eq.s32 	%p9, %r14, 0;
	@%p9 bra 	$L__BB0_14;
	mul.wide.u32 	%rd26, %r34, 4;
	add.s64 	%rd38, %rd1, %rd26;
	add.s32 	%r37, %r34, %r2;
	neg.s32 	%r36, %r14;
$L__BB0_13:
	.pragma "nounroll";
	mul.wide.s32 	%rd27, %r37, 4;
	add.s64 	%rd28, %rd2, %rd27;
	ld.global.f32 	%f101, [%rd28];
	ld.global.f32 	%f102, [%rd38];
	fma.rn.f32 	%f116, %f101, %f102, %f116;
	add.s64 	%rd38, %rd38, 4;
	add.s32 	%r37, %r37, 1;
	add.s32 	%r36, %r36, 1;
	setp.ne.s32 	%p10, %r36, 0;
	@%p10 bra 	$L__BB0_13;
$L__BB0_14:
	cvta.to.global.u64 	%rd29, %rd11;
	ld.global.f32 	%f103, [%rd29];
	add.f32 	%f104, %f116, %f103;
	cvta.to.global.u64 	%rd30, %rd13;
	mul.wide.s32 	%rd31, %r1, 4;
	add.s64 	%rd32, %rd30, %rd31;
	st.global.f32 	[%rd32], %f104;
	cvta.to.global.u64 	%rd33, %rd10;
	add.s64 	%rd34, %rd33, %rd31;
	ld.global.f32 	%f105, [%rd34];
	sub.f32 	%f106, %f105, %f104;
	mul.f32 	%f107, %f106, %f106;
	cvta.to.global.u64 	%rd35, %rd12;
	add.s64 	%rd36, %rd35, %rd31;
	st.global.f32 	[%rd36], %f107;
$L__BB0_15:
	ret;

}
	// .globl	_Z17compute_gradientsPfS_S_S_ii
.visible .entry _Z17compute_gradientsPfS_S_S_ii(
	.param .u64 .ptr .align 1 _Z17compute_gradientsPfS_S_S_ii_param_0,
	.param .u64 .ptr .align 1 _Z17compute_gradientsPfS_S_S_ii_param_1,
	.param .u64 .ptr .align 1 _Z17compute_gradientsPfS_S_S_ii_param_2,
	.param .u64 .ptr .align 1 _Z17compute_gradientsPfS_S_S_ii_param_3,
	.param .u32 _Z17compute_gradientsPfS_S_S_ii_param_4,
	.param .u32 _Z17compute_gradientsPfS_S_S_ii_param_5
)
{
	.reg .pred 	%p<21>;
	.reg .b32 	%r<80>;
	.reg .b32 	%f<206>;
	.reg .b64 	%rd<62>;
	// demoted variable
	.shared .align 4 .b8 _ZZ17compute_gradientsPfS_S_S_iiE16shared_grad_bias[1024];
	ld.param.u64 	%rd11, [_Z17compute_gradientsPfS_S_S_ii_param_0];
	ld.param.u64 	%rd12, [_Z17compute_gradientsPfS_S_S_ii_param_1];
	ld.param.u64 	%rd9, [_Z17compute_gradientsPfS_S_S_ii_param_2];
	ld.param.u64 	%rd10, [_Z17compute_gradientsPfS_S_S_ii_param_3];
	ld.param.u32 	%r45, [_Z17compute_gradientsPfS_S_S_ii_param_4];
	ld.param.u32 	%r46, [_Z17compute_gradientsPfS_S_S_ii_param_5];
	cvta.to.global.u64 	%rd1, %rd11;
	cvta.to.global.u64 	%rd2, %rd12;
	mov.u32 	%r47, %ctaid.x;
	mov.u32 	%r1, %ntid.x;
	mov.u32 	%r2, %tid.x;
	mad.lo.s32 	%r3, %r47, %r1, %r2;
	setp.ge.s32 	%p1, %r3, %r46;
	@%p1 bra 	$L__BB1_15;
	setp.lt.s32 	%p2, %r45, 1;
	mov.f32 	%f195, 0f00000000;
	@%p2 bra 	$L__BB1_14;
	and.b32  	%r4, %r45, 15;
	setp.lt.u32 	%p3, %r45, 16;
	mov.f32 	%f195, 0f00000000;
	mov.b32 	%r69, 0;
	@%p3 bra 	$L__BB1_5;
	and.b32  	%r69, %r45, 2147483632;
	neg.s32 	%r67, %r69;
	shl.b32 	%r7, %r46, 4;
	add.s64 	%rd60, %rd2, 32;
	mov.f32 	%f195, 0f00000000;
	mul.wide.s32 	%rd15, %r46, 4;
	mov.u32 	%r66, %r3;
$L__BB1_4:
	.pragma "nounroll";
	mul.wide.s32 	%rd13, %r66, 4;
	add.s64 	%rd14, %rd1, %rd13;
	ld.global.f32 	%f33, [%rd14];
	ld.global.f32 	%f34, [%rd60+-32];
	fma.rn.f32 	%f35, %f33, %f34, %f195;
	add.s64 	%rd16, %rd14, %rd15;
	ld.global.f32 	%f36, [%rd16];
	ld.global.f32 	%f37, [%rd60+-28];
	fma.rn.f32 	%f38, %f36, %f37, %f35;
	add.s64 	%rd17, %rd16, %rd15;
	ld.global.f32 	%f39, [%rd17];
	ld.global.f32 	%f40, [%rd60+-24];
	fma.rn.f32 	%f41, %f39, %f40, %f38;
	add.s64 	%rd18, %rd17, %rd15;
	ld.global.f32 	%f42, [%rd18];
	ld.global.f32 	%f43, [%rd60+-20];
	fma.rn.f32 	%f44, %f42, %f43, %f41;
	add.s64 	%rd19, %rd18, %rd15;
	ld.global.f32 	%f45, [%rd19];
	ld.global.f32 	%f46, [%rd60+-16];
	fma.rn.f32 	%f47, %f45, %f46, %f44;
	add.s64 	%rd20, %rd19, %rd15;
	ld.global.f32 	%f48, [%rd20];
	ld.global.f32 	%f49, [%rd60+-12];
	fma.rn.f32 	%f50, %f48, %f49, %f47;
	add.s64 	%rd21, %rd20, %rd15;
	ld.global.f32 	%f51, [%rd21];
	ld.global.f32 	%f52, [%rd60+-8];
	fma.rn.f32 	%f53, %f51, %f52, %f50;
	add.s64 	%rd22, %rd21, %rd15;
	ld.global.f32 	%f54, [%rd22];
	ld.global.f32 	%f55, [%rd60+-4];
	fma.rn.f32 	%f56, %f54, %f55, %f53;
	add.s64 	%rd23, %rd22, %rd15;
	ld.global.f32 	%f57, [%rd23];
	ld.global.f32 	%f58, [%rd60];
	fma.rn.f32 	%f59, %f57, %f58, %f56;
	add.s64 	%rd24, %rd23, %rd15;
	ld.global.f32 	%f60, [%rd24];
	ld.global.f32 	%f61, [%rd60+4];
	fma.rn.f32 	%f62, %f60, %f61, %f59;
	add.s64 	%rd25, %rd24, %rd15;
	ld.global.f32 	%f63, [%rd25];
	ld.global.f32 	%f64, [%rd60+8];
	fma.rn.f32 	%f65, %f63, %f64, %f62;
	add.s64 	%rd26, %rd25, %rd15;
	ld.global.f32 	%f66, [%rd26];
	ld.global.f32 	%f67, [%rd60+12];
	fma.rn.f32 	%f68, %f66, %f67, %f65;
	add.s64 	%rd27, %rd26, %rd15;
	ld.global.f32 	%f69, [%rd27];
	ld.global.f32 	%f70, [%rd60+16];
	fma.rn.f32 	%f71, %f69, %f70, %f68;
	add.s64 	%rd28, %rd27, %rd15;
	ld.global.f32 	%f72, [%rd28];
	ld.global.f32 	%f73, [%rd60+20];
	fma.rn.f32 	%f74, %f72, %f73, %f71;
	add.s64 	%rd29, %rd28, %rd15;
	ld.global.f32 	%f75, [%rd29];
	ld.global.f32 	%f76, [%rd60+24];
	fma.rn.f32 	%f77, %f75, %f76, %f74;
	add.s64 	%rd30, %rd29, %rd15;
	ld.global.f32 	%f78, [%rd30];
	ld.global.f32 	%f79, [%rd60+28];
	fma.rn.f32 	%f195, %f78, %f79, %f77;
	add.s32 	%r67, %r67, 16;
	add.s32 	%r66, %r66, %r7;
	add.s64 	%rd60, %rd60, 64;
	setp.ne.s32 	%p4, %r67, 0;
	@%p4 bra 	$L__BB1_4;
$L__BB1_5:
	setp.eq.s32 	%p5, %r4, 0;
	@%p5 bra 	$L__BB1_14;
	and.b32  	%r13, %r45, 7;
	setp.lt.u32 	%p6, %r4, 8;
	@%p6 bra 	$L__BB1_8;
	mad.lo.s32 	%r49, %r69, %r46, %r3;
	mul.wide.s32 	%rd31, %r49, 4;
	add.s64 	%rd32, %rd1, %rd31;
	ld.global.f32 	%f81, [%rd32];
	mul.wide.u32 	%rd33, %r69, 4;
	add.s64 	%rd34, %rd2, %rd33;
	ld.global.f32 	%f82, [%rd34];
	fma.rn.f32 	%f83, %f81, %f82, %f195;
	mul.wide.s32 	%rd35, %r46, 4;
	add.s64 	%rd36, %rd32, %rd35;
	ld.global.f32 	%f84, [%rd36];
	ld.global.f32 	%f85, [%rd34+4];
	fma.rn.f32 	%f86, %f84, %f85, %f83;
	add.s64 	%rd37, %rd36, %rd35;
	ld.global.f32 	%f87, [%rd37];
	ld.global.f32 	%f88, [%rd34+8];
	fma.rn.f32 	%f89, %f87, %f88, %f86;
	add.s64 	%rd38, %rd37, %rd35;
	ld.global.f32 	%f90, [%rd38];
	ld.global.f32 	%f91, [%rd34+12];
	fma.rn.f32 	%f92, %f90, %f91, %f89;
	add.s64 	%rd39, %rd38, %rd35;
	ld.global.f32 	%f93, [%rd39];
	ld.global.f32 	%f94, [%rd34+16];
	fma.rn.f32 	%f95, %f93, %f94, %f92;
	add.s64 	%rd40, %rd39, %rd35;
	ld.global.f32 	%f96, [%rd40];
	ld.global.f32 	%f97, [%rd34+20];
	fma.rn.f32 	%f98, %f96, %f97, %f95;
	add.s64 	%rd41, %rd40, %rd35;
	ld.global.f32 	%f99, [%rd41];
	ld.global.f32 	%f100, [%rd34+24];
	fma.rn.f32 	%f101, %f99, %f100, %f98;
	add.s64 	%rd42, %rd41, %rd35;
	ld.global.f32 	%f102, [%rd42];
	ld.global.f32 	%f103, [%rd34+28];
	fma.rn.f32 	%f195, %f102, %f103, %f101;
	add.s32 	%r69, %r69, 8;
$L__BB1_8:
	setp.eq.s32 	%p7, %r13, 0;
	@%p7 bra 	$L__BB1_14;
	and.b32  	%r16, %r45, 3;
	setp.lt.u32 	%p8, %r13, 4;
	@%p8 bra 	$L__BB1_11;
	mad.lo.s32 	%r50, %r69, %r46, %r3;
	mul.wide.s32 	%rd43, %r50, 4;
	add.s64 	%rd44, %rd1, %rd43;
	ld.global.f32 	%f105, [%rd44];
	mul.wide.u32 	%rd45, %r69, 4;
	add.s64 	%rd46, %rd2, %rd45;
	ld.global.f32 	%f106, [%rd46];
	fma.rn.f32 	%f107, %f105, %f106, %f195;
	mul.wide.s32 	%rd47, %r46, 4;
	add.s64 	%rd48, %rd44, %rd47;
	ld.global.f32 	%f108, [%rd48];
	ld.global.f32 	%f109, [%rd46+4];
	fma.rn.f32 	%f110, %f108, %f109, %f107;
	add.s64 	%rd49, %rd48, %rd47;
	ld.global.f32 	%f111, [%rd49];
	ld.global.f32 	%f112, [%rd46+8];
	fma.rn.f32 	%f113, %f111, %f112, %f110;
	add.s64 	%rd50, %rd49, %rd47;
	ld.global.f32 	%f114, [%rd50];
	ld.global.f32 	%f115, [%rd46+12];
	fma.rn.f32 	%f195, %f114, %f115, %f113;
	add.s32 	%r69, %r69, 4;
$L__BB1_11:
	setp.eq.s32 	%p9, %r16, 0;
	@%p9 bra 	$L__BB1_14;
	mul.wide.u32 	%rd51, %r69, 4;
	add.s64 	%rd61, %rd2, %rd51;
	mad.lo.s32 	%r72, %r69, %r46, %r3;
	neg.s32 	%r71, %r16;
$L__BB1_13:
	.pragma "nounroll";
	mul.wide.s32 	%rd52, %r72, 4;
	add.s64 	%rd53, %rd1, %rd52;
	ld.global.f32 	%f116, [%rd53];
	ld.global.f32 	%f117, [%rd61];
	fma.rn.f32 	%f195, %f116, %f117, %f195;
	add.s64 	%rd61, %rd61, 4;
	add.s32 	%r72, %r72, %r46;
	add.s32 	%r71, %r71, 1;
	setp.ne.s32 	%p10, %r71, 0;
	@%p10 bra 	$L__BB1_13;
$L__BB1_14:
	cvt.rn.f32.s32 	%f118, %r45;
	mov.f32 	%f119, 0fC0000000;
	div.rn.f32 	%f120, %f119, %f118;
	mul.f32 	%f121, %f120, %f195;
	cvta.to.global.u64 	%rd54, %rd9;
	mul.wide.s32 	%rd55, %r3, 4;
	add.s64 	%rd56, %rd54, %rd55;
	st.global.f32 	[%rd56], %f121;
$L__BB1_15:
	setp.ge.s32 	%p11, %r3, %r45;
	mov.f32 	%f196, 0f00000000;
	@%p11 bra 	$L__BB1_17;
	mul.wide.s32 	%rd57, %r3, 4;
	add.s64 	%rd58, %rd2, %rd57;
	ld.global.f32 	%f196, [%rd58];
$L__BB1_17:
	shl.b32 	%r51, %r2, 2;
	mov.u32 	%r52, _ZZ17compute_gradientsPfS_S_S_iiE16shared_grad_bias;
	add.s32 	%r53, %r52, %r51;
	st.shared.f32 	[%r53], %f196;
	bar.sync 	0;
	setp.ne.s32 	%p12, %r2, 0;
	@%p12 bra 	$L__BB1_31;
	and.b32  	%r25, %r1, 15;
	setp.lt.u32 	%p13, %r1, 16;
	mov.f32 	%f205, 0f00000000;
	mov.b32 	%r76, 0;
	@%p13 bra 	$L__BB1_21;
	and.b32  	%r76, %r1, 2032;
	add.s32 	%r73, %r52, 32;
	and.b32  	%r57, %r1, -16;
	neg.s32 	%r74, %r57;
	mov.f32 	%f205, 0f00000000;
$L__BB1_20:
	.pragma "nounroll";
	ld.shared.f32 	%f126, [%r73+-32];
	add.f32 	%f127, %f205, %f126;
	ld.shared.f32 	%f128, [%r73+-28];
	add.f32 	%f129, %f127, %f128;
	ld.shared.f32 	%f130, [%r73+-24];
	add.f32 	%f131, %f129, %f130;
	ld.shared.f32 	%f132, [%r73+-20];
	add.f32 	%f133, %f131, %f132;
	ld.shared.f32 	%f134, [%r73+-16];
	add.f32 	%f135, %f133, %f134;
	ld.shared.f32 	%f136, [%r73+-12];
	add.f32 	%f137, %f135, %f136;
	ld.shared.f32 	%f138, [%r73+-8];
	add.f32 	%f139, %f137, %f138;
	ld.shared.f32 	%f140, [%r73+-4];
	add.f32 	%f141, %f139, %f140;
	ld.shared.f32 	%f142, [%r73];
	add.f32 	%f143, %f141, %f142;
	ld.shared.f32 	%f144, [%r73+4];
	add.f32 	%f145, %f143, %f144;
	ld.shared.f32 	%f146, [%r73+8];
	add.f32 	%f147, %f145, %f146;
	ld.shared.f32 	%f148, [%r73+12];
	add.f32 	%f149, %f147, %f148;
	ld.shared.f32 	%f150, [%r73+16];
	add.f32 	%f151, %f149, %f150;
	ld.shared.f32 	%f152, [%r73+20];
	add.f32 	%f153, %f151, %f152;
	ld.shared.f32 	%f154, [%r73+24];
	add.f32 	%f155, %f153, %f154;
	ld.shared.f32 	%f156, [%r73+28];
	add.f32 	%f205, %f155, %f156;
	add.s32 	%r74, %r74, 16;
	add.s32 	%r73, %r73, 64;
	setp.ne.s32 	%p14, %r74, 0;
	@%p14 bra 	$L__BB1_20;
$L__BB1_21:
	setp.eq.s32 	%p15, %r25, 0;
	@%p15 bra 	$L__BB1_30;
	and.b32  	%r33, %r1, 7;
	setp.lt.u32 	%p16, %r25, 8;
	@%p16 bra 	$L__BB1_24;
	shl.b32 	%r58, %r76, 2;
	add.s32 	%r60, %r52, %r58;
	ld.shared.f32 	%f158, [%r60];
	add.f32 	%f159, %f205, %f158;
	ld.shared.f32 	%f160, [%r60+4];
	add.f32 	%f161, %f159, %f160;
	ld.shared.f32 	%f162, [%r60+8];
	add.f32 	%f163, %f161, %f162;
	ld.shared.f32 	%f164, [%r60+12];
	add.f32 	%f165, %f163, %f164;
	ld.shared.f32 	%f166, [%r60+16];
	add.f32 	%f167, %f165, %f166;
	ld.shared.f32 	%f168, [%r60+20];
	add.f32 	%f169, %f167, %f168;
	ld.shared.f32 	%f170, [%r60+24];
	add.f32 	%f171, %f169, %f170;
	ld.shared.f32 	%f172, [%r60+28];
	add.f32 	%f205, %f171, %f172;
	add.s32 	%r76, %r76, 8;
$L__BB1_24:
	setp.eq.s32 	%p17, %r33, 0;
	@%p17 bra 	$L__BB1_30;
	and.b32  	%r36, %r1, 3;
	setp.lt.u32 	%p18, %r33, 4;
	@%p18 bra 	$L__BB1_27;
	shl.b32 	%r61, %r76, 2;
	add.s32 	%r63, %r52, %r61;
	ld.shared.f32 	%f174, [%r63];
	add.f32 	%f175, %f205, %f174;
	ld.shared.f32 	%f176, [%r63+4];
	add.f32 	%f177, %f175, %f176;
	ld.shared.f32 	%f178, [%r63+8];
	add.f32 	%f179, %f177, %f178;
	ld.shared.f32 	%f180, [%r63+12];
	add.f32 	%f205, %f179, %f180;
	add.s32 	%r76, %r76, 4;
$L__BB1_27:
	setp.eq.s32 	%p19, %r36, 0;
	@%p19 bra 	$L__BB1_30;
	shl.b32 	%r64, %r76, 2;
	add.s32 	%r79, %r52, %r64;
	neg.s32 	%r78, %r36;
$L__BB1_29:
	.pragma "nounroll";
	ld.shared.f32 	%f181, [%r79];
	add.f32 	%f205, %f205, %f181;
	add.s32 	%r79, %r79, 4;
	add.s32 	%r78, %r78, 1;
	setp.ne.s32 	%p20, %r78, 0;
	@%p20 bra 	$L__BB1_29;
$L__BB1_30:
	cvt.rn.f32.s32 	%f182, %r45;
	mov.f32 	%f183, 0fC0000000;
	div.rn.f32 	%f184, %f183, %f182;
	mul.f32 	%f185, %f184, %f205;
	cvta.to.global.u64 	%rd59, %rd10;
	atom.global.add.f32 	%f186, [%rd59], %f185;
$L__BB1_31:
	ret;

}
	// .globl	_Z14update_weightsPfS_S_S_fi
.visible .entry _Z14update_weightsPfS_S_S_fi(
	.param .u64 .ptr .align 1 _Z14update_weightsPfS_S_S_fi_param_0,
	.param .u64 .ptr .align 1 _Z14update_weightsPfS_S_S_fi_param_1,
	.param .u64 .ptr .align 1 _Z14update_weightsPfS_S_S_fi_param_2,
	.param .u64 .ptr .align 1 _Z14update_weightsPfS_S_S_fi_param_3,
	.param .f32 _Z14update_weightsPfS_S_S_fi_param_4,
	.param .u32 _Z14update_weightsPfS_S_S_fi_param_5
)
{
	.reg .pred 	%p<3>;
	.reg .b32 	%r<6>;
	.reg .b32 	%f<10>;
	.reg .b64 	%rd<12>;

	ld.param.u64 	%rd1, [_Z14update_weightsPfS_S_S_fi_param_0];
	ld.param.u64 	%rd2, [_Z14update_weightsPfS_S_S_fi_param_1];
	ld.param.u64 	%rd3, [_Z14update_weightsPfS_S_S_fi_param_2];
	ld.param.u64 	%rd4, [_Z14update_weightsPfS_S_S_fi_param_3];
	ld.param.f32 	%f1, [_Z14update_weightsPfS_S_S_fi_param_4];
	ld.param.u32 	%r2, [_Z14update_weightsPfS_S_S_fi_param_5];
	mov.u32 	%r3, %ctaid.x;
	mov.u32 	%r4, %ntid.x;
	mov.u32 	%r5, %tid.x;
	mad.lo.s32 	%r1, %r3, %r4, %r5;
	setp.ge.s32 	%p1, %r1, %r2;
	@%p1 bra 	$L__BB2_2;
	cvta.to.global.u64 	%rd5, %rd2;
	cvta.to.global.u64 	%rd6, %rd1;
	mul.wide.s32 	%rd7, %r1, 4;
	add.s64 	%rd8, %rd5, %rd7;
	ld.global.f32 	%f2, [%rd8];
	mul.f32 	%f3, %f1, %f2;
	add.s64 	%rd9, %rd6, %rd7;
	ld.global.f32 	%f4, [%rd9];
	sub.f32 	%f5, %f4, %f3;
	st.global.f32 	[%rd9], %f5;
$L__BB2_2:
	setp.ne.s32 	%p2, %r1, 0;
	@%p2 bra 	$L__BB2_4;
	cvta.to.global.u64 	%rd10, %rd3;
	cvta.to.global.u64 	%rd11, %rd4;
	ld.global.f32 	%f6, [%rd11];
	mul.f32 	%f7, %f1, %f6;
	ld.global.f32 	%f8, [%rd10];
	sub.f32 	%f9, %f8, %f7;
	st.global.f32 	[%rd10], %f9;
$L__BB2_4:
	ret;

}


// ===== COMPILED SASS (sm_100) =====

	.target	sm_100

	.elftype	@"ET_EXEC"


//--------------------- .note.nv.tkinfo           --------------------------
	.section	.note.nv.tkinfo,"",@"SHT_NOTE"
	.sectionflags	@"SHF_NOTE_NV_TKINFO"
	.tkinfo
        /*0018*/ 	.word	0x00000002
        /*0030*/ 	.string	""
        /*0030*/ 	.string	"ptxas"
        /*0030*/ 	.string	"Cuda compilation tools, release 13.0, V13.0.88"
        /*0030*/ 	.string	"Build cuda_13.0.r13.0/compiler.36424714_0"
        /*0030*/ 	.string	"-arch sm_100 -m 64 "



//--------------------- .note.nv.cuinfo           --------------------------
	.section	.note.nv.cuinfo,"",@"SHT_NOTE"
	.sectionflags	@"SHF_NOTE_NV_CUINFO"
        /*0018*/ 	.short	0x0002
        /*001a*/ 	.short	0x0064
        /*001c*/ 	.short	0x0082
	.zero		2


//--------------------- .nv.info                  --------------------------
	.section	.nv.info,"",@"SHT_CUDA_INFO"
	.align	4


	//----- nvinfo : EIATTR_REGCOUNT
	.align		4
        /*0000*/ 	.byte	0x04, 0x2f
        /*0002*/ 	.short	(.L_10 - .L_9)
	.align		4
.L_9:
        /*0004*/ 	.word	index@(_Z12compute_lossPfS_S_S_S_S_ii)
        /*0008*/ 	.word	0x0000001e


	//----- nvinfo : EIATTR_FRAME_SIZE
	.align		4
.L_10:
        /*000c*/ 	.byte	0x04, 0x11
        /*000e*/ 	.short	(.L_12 - .L_11)
	.align		4
.L_11:
        /*0010*/ 	.word	index@(_Z12compute_lossPfS_S_S_S_S_ii)
        /*0014*/ 	.word	0x00000000


	//----- nvinfo : EIATTR_REGCOUNT
	.align		4
.L_12:
        /*0018*/ 	.byte	0x04, 0x2f
        /*001a*/ 	.short	(.L_14 - .L_13)
	.align		4
.L_13:
        /*001c*/ 	.word	index@(_Z17compute_gradientsPfS_S_S_ii)
        /*0020*/ 	.word	0x00000020


	//----- nvinfo : EIATTR_FRAME_SIZE
	.align		4
.L_14:
        /*0024*/ 	.byte	0x04, 0x11
        /*0026*/ 	.short	(.L_16 - .L_15)
	.align		4
.L_15:
        /*0028*/ 	.word	index@($__internal_0_$__cuda_sm3x_div_rn_noftz_f32_slowpath)
        /*002c*/ 	.word	0x00000000


	//----- nvinfo : EIATTR_FRAME_SIZE
	.align		4
.L_16:
        /*0030*/ 	.byte	0x04, 0x11
        /*0032*/ 	.short	(.L_18 - .L_17)
	.align		4
.L_17:
        /*0034*/ 	.word	index@(_Z17compute_gradientsPfS_S_S_ii)
        /*0038*/ 	.word	0x00000000


	//----- nvinfo : EIATTR_REGCOUNT
	.align		4
.L_18:
        /*003c*/ 	.byte	0x04, 0x2f
        /*003e*/ 	.short	(.L_20 - .L_19)
	.align		4
.L_19:
        /*0040*/ 	.word	index@(_Z14update_weightsPfS_S_S_fi)
        /*0044*/ 	.word	0x0000000a


	//----- nvinfo : EIATTR_FRAME_SIZE
	.align		4
.L_20:
        /*0048*/ 	.byte	0x04, 0x11
        /*004a*/ 	.short	(.L_22 - .L_21)
	.align		4
.L_21:
        /*004c*/ 	.word	index@(_Z14update_weightsPfS_S_S_fi)
        /*0050*/ 	.word	0x00000000


	//----- nvinfo : EIATTR_MIN_STACK_SIZE
	.align		4
.L_22:
        /*0054*/ 	.byte	0x04, 0x12
        /*0056*/ 	.short	(.L_24 - .L_23)
	.align		4
.L_23:
        /*0058*/ 	.word	index@(_Z14update_weightsPfS_S_S_fi)
        /*005c*/ 	.word	0x00000000


	//----- nvinfo : EIATTR_MIN_STACK_SIZE
	.align		4
.L_24:
        /*0060*/ 	.byte	0x04, 0x12
        /*0062*/ 	.short	(.L_26 - .L_25)
	.align		4
.L_25:
        /*0064*/ 	.word	index@(_Z17compute_gradientsPfS_S_S_ii)
        /*0068*/ 	.word	0x00000000


	//----- nvinfo : EIATTR_MIN_STACK_SIZE
	.align		4
.L_26:
        /*006c*/ 	.byte	0x04, 0x12
        /*006e*/ 	.short	(.L_28 - .L_27)
	.align		4
.L_27:
        /*0070*/ 	.word	index@(_Z12compute_lossPfS_S_S_S_S_ii)
        /*0074*/ 	.word	0x00000000
.L_28:


//--------------------- .nv.compat                --------------------------
	.section	.nv.compat,"",@"SHT_CUDA_COMPAT_INFO"
	.align	4
        /*0000*/ 	.byte	0x02, 0x09, 0x00, 0x00, 0x02, 0x02, 0x01, 0x00, 0x02, 0x05, 0x05, 0x00, 0x03, 0x07, 0x01, 0x01
        /*0010*/ 	.byte	0x02, 0x03, 0x00, 0x00, 0x02, 0x06, 0x01, 0x00, 0x04, 0x0b, 0x08, 0x00, 0x01, 0x00, 0x00, 0x00
        /*0020*/ 	.byte	0x00, 0x00, 0x00, 0x00


//--------------------- .nv.info._Z14update_weightsPfS_S_S_fi --------------------------
	.section	.nv.info._Z14update_weightsPfS_S_S_fi,"",@"SHT_CUDA_INFO"
	.sectionflags	@""
	.align	4


	//----- nvinfo : EIATTR_CUDA_API_VERSION
	.align		4
        /*0000*/ 	.byte	0x04, 0x37
        /*0002*/ 	.short	(.L_30 - .L_29)
.L_29:
        /*0004*/ 	.word	0x00000082


	//----- nvinfo : EIATTR_KPARAM_INFO
	.align		4
.L_30:
        /*0008*/ 	.byte	0x04, 0x17
        /*000a*/ 	.short	(.L_32 - .L_31)
.L_31:
        /*000c*/ 	.word	0x00000000
        /*0010*/ 	.short	0x0005
        /*0012*/ 	.short	0x0024
        /*0014*/ 	.byte	0x00, 0xf0, 0x11, 0x00


	//----- nvinfo : EIATTR_KPARAM_INFO
	.align		4
.L_32:
        /*0018*/ 	.byte	0x04, 0x17
        /*001a*/ 	.short	(.L_34 - .L_33)
.L_33:
        /*001c*/ 	.word	0x00000000
        /*0020*/ 	.short	0x0004
        /*0022*/ 	.short	0x0020
        /*0024*/ 	.byte	0x00, 0xf0, 0x11, 0x00


	//----- nvinfo : EIATTR_KPARAM_INFO
	.align		4
.L_34:
        /*0028*/ 	.byte	0x04, 0x17
        /*002a*/ 	.short	(.L_36 - .L_35)
.L_35:
        /*002c*/ 	.word	0x00000000
        /*0030*/ 	.short	0x0003
        /*0032*/ 	.short	0x0018
        /*0034*/ 	.byte	0x00, 0xf5, 0x21, 0x00


	//----- nvinfo : EIATTR_KPARAM_INFO
	.align		4
.L_36:
        /*0038*/ 	.byte	0x04, 0x17
        /*003a*/ 	.short	(.L_38 - .L_37)
.L_37:
        /*003c*/ 	.word	0x00000000
        /*0040*/ 	.short	0x0002
        /*0042*/ 	.short	0x0010
        /*0044*/ 	.byte	0x00, 0xf5, 0x21, 0x00


	//----- nvinfo : EIATTR_KPARAM_INFO
	.align		4
.L_38:
        /*0048*/ 	.byte	0x04, 0x17
        /*004a*/ 	.short	(.L_40 - .L_39)
.L_39:
        /*004c*/ 	.word	0x00000000
        /*0050*/ 	.short	0x0001
        /*0052*/ 	.short	0x0008
        /*0054*/ 	.byte	0x00, 0xf5, 0x21, 0x00


	//----- nvinfo : EIATTR_KPARAM_INFO
	.align		4
.L_40:
        /*0058*/ 	.byte	0x04, 0x17
        /*005a*/ 	.short	(.L_42 - .L_41)
.L_41:
        /*005c*/ 	.word	0x00000000
        /*0060*/ 	.short	0x0000
        /*0062*/ 	.short	0x0000
        /*0064*/ 	.byte	0x00, 0xf5, 0x21, 0x00


	//----- nvinfo : EIATTR_SPARSE_MMA_MASK
	.align		4
.L_42:
        /*0068*/ 	.byte	0x03, 0x50
        /*006a*/ 	.short	0x0000


	//----- nvinfo : EIATTR_MAXREG_COUNT
	.align		4
        /*006c*/ 	.byte	0x03, 0x1b
        /*006e*/ 	.short	0x00ff


	//----- nvinfo : EIATTR_MERCURY_ISA_VERSION
	.align		4
        /*0070*/ 	.byte	0x03, 0x5f
        /*0072*/ 	.short	0x0101


	//----- nvinfo : EIATTR_VRC_CTA_INIT_COUNT
	.align		4
        /*0074*/ 	.byte	0x02, 0x4a
	.zero		1
	.zero		1


	//----- nvinfo : EIATTR_EXIT_INSTR_OFFSETS
	.align		4
        /*0078*/ 	.byte	0x04, 0x1c
        /*007a*/ 	.short	(.L_44 - .L_43)


	//   ....[0]....
.L_43:
        /*007c*/ 	.word	0x00000150


	//   ....[1]....
        /*0080*/ 	.word	0x000001d0


	//----- nvinfo : EIATTR_CRS_STACK_SIZE
	.align		4
.L_44:
        /*0084*/ 	.byte	0x04, 0x1e
        /*0086*/ 	.short	(.L_46 - .L_45)
.L_45:
        /*0088*/ 	.word	0x00000000


	//----- nvinfo : EIATTR_CBANK_PARAM_SIZE
	.align		4
.L_46:
        /*008c*/ 	.byte	0x03, 0x19
        /*008e*/ 	.short	0x0028


	//----- nvinfo : EIATTR_PARAM_CBANK
	.align		4
        /*0090*/ 	.byte	0x04, 0x0a
        /*0092*/ 	.short	(.L_48 - .L_47)
	.align		4
.L_47:
        /*0094*/ 	.word	index@(.nv.constant0._Z14update_weightsPfS_S_S_fi)
        /*0098*/ 	.short	0x0380
        /*009a*/ 	.short	0x0028


	//----- nvinfo : EIATTR_SW_WAR
	.align		4
.L_48:
        /*009c*/ 	.byte	0x04, 0x36
        /*009e*/ 	.short	(.L_50 - .L_49)
.L_49:
        /*00a0*/ 	.word	0x00000008
.L_50:


//--------------------- .nv.info._Z17compute_gradientsPfS_S_S_ii --------------------------
	.section	.nv.info._Z17compute_gradientsPfS_S_S_ii,"",@"SHT_CUDA_INFO"
	.sectionflags	@""
	.align	4


	//----- nvinfo : EIATTR_CUDA_API_VERSION
	.align		4
        /*0000*/ 	.byte	0x04, 0x37
        /*0002*/ 	.short	(.L_52 - .L_51)
.L_51:
        /*0004*/ 	.word	0x00000082


	//----- nvinfo : EIATTR_KPARAM_INFO
	.align		4
.L_52:
        /*0008*/ 	.byte	0x04, 0x17
        /*000a*/ 	.short	(.L_54 - .L_53)
.L_53:
        /*000c*/ 	.word	0x00000000
        /*0010*/ 	.short	0x0005
        /*0012*/ 	.short	0x0024
        /*0014*/ 	.byte	0x00, 0xf0, 0x11, 0x00


	//----- nvinfo : EIATTR_KPARAM_INFO
	.align		4
.L_54:
        /*0018*/ 	.byte	0x04, 0x17
        /*001a*/ 	.short	(.L_56 - .L_55)
.L_55:
        /*001c*/ 	.word	0x00000000
        /*0020*/ 	.short	0x0004
        /*0022*/ 	.short	0x0020
        /*0024*/ 	.byte	0x00, 0xf0, 0x11, 0x00


	//----- nvinfo : EIATTR_KPARAM_INFO
	.align		4
.L_56:
        /*0028*/ 	.byte	0x04, 0x17
        /*002a*/ 	.short	(.L_58 - .L_57)
.L_57:
        /*002c*/ 	.word	0x00000000
        /*0030*/ 	.short	0x0003
        /*0032*/ 	.short	0x0018
        /*0034*/ 	.byte	0x00, 0xf5, 0x21, 0x00


	//----- nvinfo : EIATTR_KPARAM_INFO
	.align		4
.L_58:
        /*0038*/ 	.byte	0x04, 0x17
        /*003a*/ 	.short	(.L_60 - .L_59)
.L_59:
        /*003c*/ 	.word	0x00000000
        /*0040*/ 	.short	0x0002
        /*0042*/ 	.short	0x0010
        /*0044*/ 	.byte	0x00, 0xf5, 0x21, 0x00


	//----- nvinfo : EIATTR_KPARAM_INFO
	.align		4
.L_60:
        /*0048*/ 	.byte	0x04, 0x17
        /*004a*/ 	.short	(.L_62 - .L_61)
.L_61:
        /*004c*/ 	.word	0x00000000
        /*0050*/ 	.short	0x0001
        /*0052*/ 	.short	0x0008
        /*0054*/ 	.byte	0x00, 0xf5, 0x21, 0x00


	//----- nvinfo : EIATTR_KPARAM_INFO
	.align		4
.L_62:
        /*0058*/ 	.byte	0x04, 0x17
        /*005a*/ 	.short	(.L_64 - .L_63)
.L_63:
        /*005c*/ 	.word	0x00000000
        /*0060*/ 	.short	0x0000
        /*0062*/ 	.short	0x0000
        /*0064*/ 	.byte	0x00, 0xf5, 0x21, 0x00


	//----- nvinfo : EIATTR_SPARSE_MMA_MASK
	.align		4
.L_64:
        /*0068*/ 	.byte	0x03, 0x50
        /*006a*/ 	.short	0x0000


	//----- nvinfo : EIATTR_MAXREG_COUNT
	.align		4
        /*006c*/ 	.byte	0x03, 0x1b
        /*006e*/ 	.short	0x00ff


	//----- nvinfo : EIATTR_NUM_BARRIERS
	.align		4
        /*0070*/ 	.byte	0x02, 0x4c
        /*0072*/ 	.byte	0x01
	.zero		1


	//----- nvinfo : EIATTR_MERCURY_ISA_VERSION
	.align		4
        /*0074*/ 	.byte	0x03, 0x5f
        /*0076*/ 	.short	0x0101


	//----- nvinfo : EIATTR_VRC_CTA_INIT_COUNT
	.align		4
        /*0078*/ 	.byte	0x02, 0x4a
	.zero		1
	.zero		1


	//----- nvinfo : EIATTR_EXIT_INSTR_OFFSETS
	.align		4
        /*007c*/ 	.byte	0x04, 0x1c
        /*007e*/ 	.short	(.L_66 - .L_65)


	//   ....[0]....
.L_65:
        /*0080*/ 	.word	0x00000dd0


	//   ....[1]....
        /*0084*/ 	.word	0x00001380


	//----- nvinfo : EIATTR_CRS_STACK_SIZE
	.align		4
.L_66:
        /*0088*/ 	.byte	0x04, 0x1e
        /*008a*/ 	.short	(.L_68 - .L_67)
.L_67:
        /*008c*/ 	.word	0x00000000


	//----- nvinfo : EIATTR_CBANK_PARAM_SIZE
	.align		4
.L_68:
        /*0090*/ 	.byte	0x03, 0x19
        /*0092*/ 	.short	0x0028


	//----- nvinfo : EIATTR_PARAM_CBANK
	.align		4
        /*0094*/ 	.byte	0x04, 0x0a
        /*0096*/ 	.short	(.L_70 - .L_69)
	.align		4
.L_69:
        /*0098*/ 	.word	index@(.nv.constant0._Z17compute_gradientsPfS_S_S_ii)
        /*009c*/ 	.short	0x0380
        /*009e*/ 	.short	0x0028


	//----- nvinfo : EIATTR_SW_WAR
	.align		4
.L_70:
        /*00a0*/ 	.byte	0x04, 0x36
        /*00a2*/ 	.short	(.L_72 - .L_71)
.L_71:
        /*00a4*/ 	.word	0x00000008
.L_72:


//--------------------- .nv.info._Z12compute_lossPfS_S_S_S_S_ii --------------------------
	.section	.nv.info._Z12compute_lossPfS_S_S_S_S_ii,"",@"SHT_CUDA_INFO"
	.sectionflags	@""
	.align	4


	//----- nvinfo : EIATTR_CUDA_API_VERSION
	.align		4
        /*0000*/ 	.byte	0x04, 0x37
        /*0002*/ 	.short	(.L_74 - .L_73)
.L_73:
        /*0004*/ 	.word	0x00000082


	//----- nvinfo : EIATTR_KPARAM_INFO
	.align		4
.L_74:
        /*0008*/ 	.byte	0x04, 0x17
        /*000a*/ 	.short	(.L_76 - .L_75)
.L_75:
        /*000c*/ 	.word	0x00000000
        /*0010*/ 	.short	0x0007
        /*0012*/ 	.short	0x0034
        /*0014*/ 	.byte	0x00, 0xf0, 0x11, 0x00


	//----- nvinfo : EIATTR_KPARAM_INFO
	.align		4
.L_76:
        /*0018*/ 	.byte	0x04, 0x17
        /*001a*/ 	.short	(.L_78 - .L_77)
.L_77:
        /*001c*/ 	.word	0x00000000
        /*0020*/ 	.short	0x0006
        /*0022*/ 	.short	0x0030
        /*0024*/ 	.byte	0x00, 0xf0, 0x11, 0x00


	//----- nvinfo : EIATTR_KPARAM_INFO
	.align		4
.L_78:
        /*0028*/ 	.byte	0x04, 0x17
        /*002a*/ 	.short	(.L_80 - .L_79)
.L_79:
        /*002c*/ 	.word	0x00000000
        /*0030*/ 	.short	0x0005
        /*0032*/ 	.short	0x0028
        /*0034*/ 	.byte	0x00, 0xf5, 0x21, 0x00


	//----- nvinfo : EIATTR_KPARAM_INFO
	.align		4
.L_80:
        /*0038*/ 	.byte	0x04, 0x17
        /*003a*/ 	.short	(.L_82 - .L_81)
.L_81:
        /*003c*/ 	.word	0x00000000
        /*0040*/ 	.short	0x0004
        /*0042*/ 	.short	0x0020
        /*0044*/ 	.byte	0x00, 0xf5, 0x21, 0x00


	//----- nvinfo : EIATTR_KPARAM_INFO
	.align		4
.L_82:
        /*0048*/ 	.byte	0x04, 0x17
        /*004a*/ 	.short	(.L_84 - .L_83)
.L_83:
        /*004c*/ 	.word	0x00000000
        /*0050*/ 	.short	0x0003
        /*0052*/ 	.short	0x0018
        /*0054*/ 	.byte	0x00, 0xf5, 0x21, 0x00


	//----- nvinfo : EIATTR_KPARAM_INFO
	.align		4
.L_84:
        /*0058*/ 	.byte	0x04, 0x17
        /*005a*/ 	.short	(.L_86 - .L_85)
.L_85:
        /*005c*/ 	.word	0x00000000
        /*0060*/ 	.short	0x0002
        /*0062*/ 	.short	0x0010
        /*0064*/ 	.byte	0x00, 0xf5, 0x21, 0x00


	//----- nvinfo : EIATTR_KPARAM_INFO
	.align		4
.L_86:
        /*0068*/ 	.byte	0x04, 0x17
        /*006a*/ 	.short	(.L_88 - .L_87)
.L_87:
        /*006c*/ 	.word	0x00000000
        /*0070*/ 	.short	0x0001
        /*0072*/ 	.short	0x0008
        /*0074*/ 	.byte	0x00, 0xf5, 0x21, 0x00


	//----- nvinfo : EIATTR_KPARAM_INFO
	.align		4
.L_88:
        /*0078*/ 	.byte	0x04, 0x17
        /*007a*/ 	.short	(.L_90 - .L_89)
.L_89:
        /*007c*/ 	.word	0x00000000
        /*0080*/ 	.short	0x0000
        /*0082*/ 	.short	0x0000
        /*0084*/ 	.byte	0x00, 0xf5, 0x21, 0x00


	//----- nvinfo : EIATTR_SPARSE_MMA_MASK
	.align		4
.L_90:
        /*0088*/ 	.byte	0x03, 0x50
        /*008a*/ 	.short	0x0000


	//----- nvinfo : EIATTR_MAXREG_COUNT
	.align		4
        /*008c*/ 	.byte	0x03, 0x1b
        /*008e*/ 	.short	0x00ff


	//----- nvinfo : EIATTR_MERCURY_ISA_VERSION
	.align		4
        /*0090*/ 	.byte	0x03, 0x5f
        /*0092*/ 	.short	0x0101


	//----- nvinfo : EIATTR_VRC_CTA_INIT_COUNT
	.align		4
        /*0094*/ 	.byte	0x02, 0x4a
	.zero		1
	.zero		1


	//----- nvinfo : EIATTR_EXIT_INSTR_OFFSETS
	.align		4
        /*0098*/ 	.byte	0x04, 0x1c
        /*009a*/ 	.short	(.L_92 - .L_91)


	//   ....[0]....
.L_91:
        /*009c*/ 	.word	0x00000070


	//   ....[1]....
        /*00a0*/ 	.word	0x00000b50


	//----- nvinfo : EIATTR_CBANK_PARAM_SIZE
	.align		4
.L_92:
        /*00a4*/ 	.byte	0x03, 0x19
        /*00a6*/ 	.short	0x0038


	//----- nvinfo : EIATTR_PARAM_CBANK
	.align		4
        /*00a8*/ 	.byte	0x04, 0x0a
        /*00aa*/ 	.short	(.L_94 - .L_93)
	.align		4
.L_93:
        /*00ac*/ 	.word	index@(.nv.constant0._Z12compute_lossPfS_S_S_S_S_ii)
        /*00b0*/ 	.short	0x0380
        /*00b2*/ 	.short	0x0038


	//----- nvinfo : EIATTR_SW_WAR
	.align		4
.L_94:
        /*00b4*/ 	.byte	0x04, 0x36
        /*00b6*/ 	.short	(.L_96 - .L_95)
.L_95:
        /*00b8*/ 	.word	0x00000008
.L_96:


//--------------------- .nv.callgraph             --------------------------
	.section	.nv.callgraph,"",@"SHT_CUDA_CALLGRAPH"
	.align	4
	.sectionentsize	8
	.align		4
        /*0000*/ 	.word	0x00000000
	.align		4
        /*0004*/ 	.word	0xffffffff
	.align		4
        /*0008*/ 	.word	0x00000000
	.align		4
        /*000c*/ 	.word	0xfffffffe
	.align		4
        /*0010*/ 	.word	0x00000000
	.align		4
        /*0014*/ 	.word	0xfffffffd
	.align		4
        /*0018*/ 	.word	0x00000000
	.align		4
        /*001c*/ 	.word	0xfffffffc


//--------------------- .nv.constant4             --------------------------
	.section	.nv.constant4,"a",@progbits
	.align	8
	.align		8
.nv.constant4:
        /*0000*/ 	.dword	precalc_xorwow_matrix
	.align		8
        /*0008*/ 	.dword	precalc_xorwow_offset_matrix
	.align		8
        /*0010*/ 	.dword	mrg32k3aM1
	.align		8
        /*0018*/ 	.dword	mrg32k3aM2
	.align		8
        /*0020*/ 	.dword	mrg32k3aM1SubSeq
	.align		8
        /*0028*/ 	.dword	mrg32k3aM2SubSeq
	.align		8
        /*0030*/ 	.dword	mrg32k3aM1Seq
	.align		8
        /*0038*/ 	.dword	mrg32k3aM2Seq


//--------------------- .nv.constant3             --------------------------
	.section	.nv.constant3,"a",@progbits
	.align	8
.nv.constant3:
	.type		__cr_lgamma_table,@object
	.size		__cr_lgamma_table,(.L_8 - __cr_lgamma_table)
__cr_lgamma_table:
        /*0000*/ 	.byte	0x00, 0x00, 0x00, 0x00, 0x00, 0x00, 0x00, 0x00, 0x00, 0x00, 0x00, 0x00, 0x00, 0x00, 0x00, 0x00
        /*0010*/ 	.byte	0xef, 0x39, 0xfa, 0xfe, 0x42, 0x2e, 0xe6, 0x3f, 0x02, 0x20, 0x2a, 0xfa, 0x0b, 0xab, 0xfc, 0x3f
        /*0020*/ 	.byte	0xf9, 0x2c, 0x92, 0x7c, 0xa7, 0x6c, 0x09, 0x40, 0xc9, 0x79, 0x44, 0x3c, 0x64, 0x26, 0x13, 0x40
        /*0030*/ 	.byte	0xca, 0x01, 0xcf, 0x3a, 0x27, 0x51, 0x1a, 0x40, 0x30, 0xcc, 0x2d, 0xf3, 0xe1, 0x0c, 0x21, 0x40
        /*0040*/ 	.byte	0x0d, 0xb7, 0xfc, 0x82, 0x8e, 0x35, 0x25, 0x40
.L_8:


//--------------------- .text._Z14update_weightsPfS_S_S_fi --------------------------
	.section	.text._Z14update_weightsPfS_S_S_fi,"ax",@progbits
	.align	128
        .global         _Z14update_weightsPfS_S_S_fi
        .type           _Z14update_weightsPfS_S_S_fi,@function
        .size           _Z14update_weightsPfS_S_S_fi,(.L_x_39 - _Z14update_weightsPfS_S_S_fi)
        .other          _Z14update_weightsPfS_S_S_fi,@"STO_CUDA_ENTRY STV_DEFAULT"
_Z14update_weightsPfS_S_S_fi:
.text._Z14update_weightsPfS_S_S_fi:
[----:B------:R-:W-:Y:S01]  /*0000*/  LDC R1, c[0x0][0x37c] ;  /* 0x0000df00ff017b82 */ /* 0x000fe20000000800 */
[----:B------:R-:W0:Y:S07]  /*0010*/  S2R R0, SR_TID.X ;  /* 0x0000000000007919 */ /* 0x000e2e0000002100 */
[----:B------:R-:W0:Y:S01]  /*0020*/  S2UR UR4, SR_CTAID.X ;  /* 0x00000000000479c3 */ /* 0x000e220000002500 */
[----:B------:R-:W1:Y:S01]  /*0030*/  LDCU UR5, c[0x0][0x3a4] ;  /* 0x00007480ff0577ac */ /* 0x000e620008000800 */
[----:B------:R-:W-:Y:S06]  /*0040*/  BSSY.RECONVERGENT B0, `(.L_x_0) ;  /* 0x0000010000007945 */ /* 0x000fec0003800200 */
[----:B------:R-:W0:Y:S02]  /*0050*/  LDC R7, c[0x0][0x360] ;  /* 0x0000d800ff077b82 */ /* 0x000e240000000800 */
[----:B0-----:R-:W-:-:S05]  /*0060*/  IMAD R7, R7, UR4, R0 ;  /* 0x0000000407077c24 */ /* 0x001fca000f8e0200 */
[C---:B-1----:R-:W-:Y:S01]  /*0070*/  ISETP.GE.AND P0, PT, R7.reuse, UR5, PT ;  /* 0x0000000507007c0c */ /* 0x042fe2000bf06270 */
[----:B------:R-:W0:Y:S01]  /*0080*/  LDCU.64 UR4, c[0x0][0x358] ;  /* 0x00006b00ff0477ac */ /* 0x000e220008000a00 */
[----:B------:R-:W-:-:S11]  /*0090*/  ISETP.NE.AND P1, PT, R7, RZ, PT ;  /* 0x000000ff0700720c */ /* 0x000fd60003f25270 */
[----:B------:R-:W-:Y:S05]  /*00a0*/  @P0 BRA `(.L_x_1) ;  /* 0x0000000000240947 */ /* 0x000fea0003800000 */
[----:B------:R-:W1:Y:S01]  /*00b0*/  LDC.64 R2, c[0x0][0x388] ;  /* 0x0000e200ff027b82 */ /* 0x000e620000000a00 */
[----:B------:R-:W2:Y:S07]  /*00c0*/  LDCU UR6, c[0x0][0x3a0] ;  /* 0x00007400ff0677ac */ /* 0x000eae0008000800 */
[----:B------:R-:W3:Y:S01]  /*00d0*/  LDC.64 R4, c[0x0][0x380] ;  /* 0x0000e000ff047b82 */ /* 0x000ee20000000a00 */
[----:B-1----:R-:W-:-:S06]  /*00e0*/  IMAD.WIDE R2, R7, 0x4, R2 ;  /* 0x0000000407027825 */ /* 0x002fcc00078e0202 */
[----:B0-----:R-:W2:Y:S01]  /*00f0*/  LDG.E R2, desc[UR4][R2.64] ;  /* 0x0000000402027981 */ /* 0x001ea2000c1e1900 */
[----:B---3--:R-:W-:-:S05]  /*0100*/  IMAD.WIDE R4, R7, 0x4, R4 ;  /* 0x0000000407047825 */ /* 0x008fca00078e0204 */
[----:B------:R-:W2:Y:S02]  /*0110*/  LDG.E R7, desc[UR4][R4.64] ;  /* 0x0000000404077981 */ /* 0x000ea4000c1e1900 */
[----:B--2---:R-:W-:-:S05]  /*0120*/  FFMA R7, -R2, UR6, R7 ;  /* 0x0000000602077c23 */ /* 0x004fca0008000107 */
[----:B------:R1:W-:Y:S02]  /*0130*/  STG.E desc[UR4][R4.64], R7 ;  /* 0x0000000704007986 */ /* 0x0003e4000c101904 */
.L_x_1:
[----:B0-----:R-:W-:Y:S05]  /*0140*/  BSYNC.RECONVERGENT B0 ;  /* 0x0000000000007941 */ /* 0x001fea0003800200 */
.L_x_0:
[----:B------:R-:W-:Y:S05]  /*0150*/  @P1 EXIT ;  /* 0x000000000000194d */ /* 0x000fea0003800000 */
[----:B------:R-:W0:Y:S01]  /*0160*/  LDC.64 R2, c[0x0][0x398] ;  /* 0x0000e600ff027b82 */ /* 0x000e220000000a00 */
[----:B------:R-:W2:Y:S07]  /*0170*/  LDCU UR6, c[0x0][0x3a0] ;  /* 0x00007400ff0677ac */ /* 0x000eae0008000800 */
[----:B-1----:R-:W1:Y:S01]  /*0180*/  LDC.64 R4, c[0x0][0x390] ;  /* 0x0000e400ff047b82 */ /* 0x002e620000000a00 */
[----:B0-----:R-:W2:Y:S04]  /*0190*/  LDG.E R2, desc[UR4][R2.64] ;  /* 0x0000000402027981 */ /* 0x001ea8000c1e1900 */
[----:B-1----:R-:W2:Y:S02]  /*01a0*/  LDG.E R7, desc[UR4][R4.64] ;  /* 0x0000000404077981 */ /* 0x002ea4000c1e1900 */
[----:B--2---:R-:W-:-:S05]  /*01b0*/  FFMA R7, -R2, UR6, R7 ;  /* 0x0000000602077c23 */ /* 0x004fca0008000107 */
[----:B------:R-:W-:Y:S01]  /*01c0*/  STG.E desc[UR4][R4.64], R7 ;  /* 0x0000000704007986 */ /* 0x000fe2000c101904 */
[----:B------:R-:W-:Y:S05]  /*01d0*/  EXIT ;  /* 0x000000000000794d */ /* 0x000fea0003800000 */
.L_x_2:
[----:B------:R-:W-:-:S00]  /*01e0*/  BRA `(.L_x_2) ;  /* 0xfffffffc00fc7947 */ /* 0x000fc0000383ffff */
[----:B------:R-:W-:-:S00]  /*01f0*/  NOP ;  /* 0x0000000000007918 */ /* 0x000fc00000000000 */
        /* <DEDUP_REMOVED lines=8> */
.L_x_39:


//--------------------- .text._Z17compute_gradientsPfS_S_S_ii --------------------------
	.section	.text._Z17compute_gradientsPfS_S_S_ii,"ax",@progbits
	.align	128
        .global         _Z17compute_gradientsPfS_S_S_ii
        .type           _Z17compute_gradientsPfS_S_S_ii,@function
        .size           _Z17compute_gradientsPfS_S_S_ii,(.L_x_38 - _Z17compute_gradientsPfS_S_S_ii)
        .other          _Z17compute_gradientsPfS_S_S_ii,@"STO_CUDA_ENTRY STV_DEFAULT"
_Z17compute_gradientsPfS_S_S_ii:
.text._Z17compute_gradientsPfS_S_S_ii:
[----:B------:R-:W-:Y:S01]  /*0000*/  LDC R1, c[0x0][0x37c] ;  /* 0x0000df00ff017b82 */ /* 0x000fe20000000800 */
[----:B------:R-:W0:Y:S07]  /*0010*/  S2R R0, SR_TID.X ;  /* 0x0000000000007919 */ /* 0x000e2e0000002100 */
[----:B------:R-:W0:Y:S01]  /*0020*/  S2UR UR4, SR_CTAID.X ;  /* 0x00000000000479c3 */ /* 0x000e220000002500 */
[----:B------:R-:W1:Y:S01]  /*0030*/  LDCU.64 UR10, c[0x0][0x358] ;  /* 0x00006b00ff0a77ac */ /* 0x000e620008000a00 */
[----:B------:R-:W-:Y:S01]  /*0040*/  BSSY.RECONVERGENT B0, `(.L_x_3) ;  /* 0x00000cb000007945 */ /* 0x000fe20003800200 */
[----:B------:R-:W-:-:S05]  /*0050*/  HFMA2 R4, -RZ, RZ, -2, 0 ;  /* 0xc0000000ff047431 */ /* 0x000fca00000001ff */
[----:B------:R-:W0:Y:S08]  /*0060*/  LDC R3, c[0x0][0x360] ;  /* 0x0000d800ff037b82 */ /* 0x000e300000000800 */
[----:B------:R-:W2:Y:S01]  /*0070*/  LDC R2, c[0x0][0x3a4] ;  /* 0x0000e900ff027b82 */ /* 0x000ea20000000800 */
[----:B0-----:R-:W-:-:S05]  /*0080*/  IMAD R5, R3, UR4, R0 ;  /* 0x0000000403057c24 */ /* 0x001fca000f8e0200 */
[----:B--2---:R-:W-:-:S13]  /*0090*/  ISETP.GE.AND P0, PT, R5, R2, PT ;  /* 0x000000020500720c */ /* 0x004fda0003f06270 */
[----:B-1----:R-:W-:Y:S05]  /*00a0*/  @P0 BRA `(.L_x_4) ;  /* 0x0000000c00100947 */ /* 0x002fea0003800000 */
[----:B------:R-:W0:Y:S01]  /*00b0*/  LDCU UR9, c[0x0][0x3a0] ;  /* 0x00007400ff0977ac */ /* 0x000e220008000800 */
[----:B------:R-:W-:Y:S01]  /*00c0*/  MOV R26, RZ ;  /* 0x000000ff001a7202 */ /* 0x000fe20000000f00 */
[----:B0-----:R-:W-:-:S09]  /*00d0*/  UISETP.GE.AND UP0, UPT, UR9, 0x1, UPT ;  /* 0x000000010900788c */ /* 0x001fd2000bf06270 */
[----:B------:R-:W-:Y:S05]  /*00e0*/  BRA.U !UP0, `(.L_x_5) ;  /* 0x0000000908b87547 */ /* 0x000fea000b800000 */
[----:B------:R-:W-:Y:S01]  /*00f0*/  UISETP.GE.U32.AND UP1, UPT, UR9, 0x10, UPT ;  /* 0x000000100900788c */ /* 0x000fe2000bf26070 */
[----:B------:R-:W-:Y:S01]  /*0100*/  HFMA2 R6, -RZ, RZ, 0, 0 ;  /* 0x00000000ff067431 */ /* 0x000fe200000001ff */
[----:B------:R-:W-:Y:S01]  /*0110*/  ULOP3.LUT UR6, UR9, 0xf, URZ, 0xc0, !UPT ;  /* 0x0000000f09067892 */ /* 0x000fe2000f8ec0ff */
[----:B------:R-:W-:-:S03]  /*0120*/  MOV R26, RZ ;  /* 0x000000ff001a7202 */ /* 0x000fc60000000f00 */
[----:B------:R-:W-:-:S03]  /*0130*/  UISETP.NE.AND UP0, UPT, UR6, URZ, UPT ;  /* 0x000000ff0600728c */ /* 0x000fc6000bf05270 */
[----:B------:R-:W-:Y:S08]  /*0140*/  BRA.U !UP1, `(.L_x_6) ;  /* 0x0000000509487547 */ /* 0x000ff0000b800000 */
[----:B------:R-:W0:Y:S01]  /*0150*/  LDCU.64 UR4, c[0x0][0x388] ;  /* 0x00007100ff0477ac */ /* 0x000e220008000a00 */
[----:B------:R-:W-:Y:S02]  /*0160*/  MOV R26, RZ ;  /* 0x000000ff001a7202 */ /* 0x000fe40000000f00 */
[----:B------:R-:W-:Y:S01]  /*0170*/  MOV R7, R5 ;  /* 0x0000000500077202 */ /* 0x000fe20000000f00 */
[----:B------:R-:W-:-:S04]  /*0180*/  ULOP3.LUT UR7, UR9, 0x7ffffff0, URZ, 0xc0, !UPT ;  /* 0x7ffffff009077892 */ /* 0x000fc8000f8ec0ff */
[----:B------:R-:W-:Y:S02]  /*0190*/  UIADD3 UR8, UPT, UPT, -UR7, URZ, URZ ;  /* 0x000000ff07087290 */ /* 0x000fe4000fffe1ff */
[----:B------:R-:W-:Y:S01]  /*01a0*/  MOV R6, UR7 ;  /* 0x0000000700067c02 */ /* 0x000fe20008000f00 */
[----:B0-----:R-:W-:-:S04]  /*01b0*/  UIADD3 UR4, UP1, UPT, UR4, 0x20, URZ ;  /* 0x0000002004047890 */ /* 0x001fc8000ff3e0ff */
[----:B------:R-:W-:Y:S02]  /*01c0*/  UIADD3.X UR5, UPT, UPT, URZ, UR5, URZ, UP1, !UPT ;  /* 0x00000005ff057290 */ /* 0x000fe40008ffe4ff */
[----:B------:R-:W-:-:S04]  /*01d0*/  MOV R14, UR4 ;  /* 0x00000004000e7c02 */ /* 0x000fc80008000f00 */
[----:B------:R-:W-:-:S07]  /*01e0*/  MOV R13, UR5 ;  /* 0x00000005000d7c02 */ /* 0x000fce0008000f00 */
.L_x_7:
[----:B------:R-:W0:Y:S01]  /*01f0*/  LDC.64 R8, c[0x0][0x380] ;  /* 0x0000e000ff087b82 */ /* 0x000e220000000a00 */
[----:B------:R-:W-:-:S05]  /*0200*/  MOV R12, R14 ;  /* 0x0000000e000c7202 */ /* 0x000fca0000000f00 */
[----:B------:R-:W2:Y:S04]  /*0210*/  LDG.E R24, desc[UR10][R12.64+-0x20] ;  /* 0xffffe00a0c187981 */ /* 0x000ea8000c1e1900 */
[----:B------:R-:W3:Y:S04]  /*0220*/  LDG.E R17, desc[UR10][R12.64+-0x1c] ;  /* 0xffffe40a0c117981 */ /* 0x000ee8000c1e1900 */
[----:B------:R-:W4:Y:S04]  /*0230*/  LDG.E R11, desc[UR10][R12.64+-0x18] ;  /* 0xffffe80a0c0b7981 */ /* 0x000f28000c1e1900 */
[----:B------:R-:W5:Y:S04]  /*0240*/  LDG.E R10, desc[UR10][R12.64+-0x14] ;  /* 0xffffec0a0c0a7981 */ /* 0x000f68000c1e1900 */
[----:B------:R-:W5:Y:S01]  /*0250*/  LDG.E R19, desc[UR10][R12.64+-0xc] ;  /* 0xfffff40a0c137981 */ /* 0x000f62000c1e1900 */
[----:B0-----:R-:W-:-:S05]  /*0260*/  IMAD.WIDE R8, R7, 0x4, R8 ;  /* 0x0000000407087825 */ /* 0x001fca00078e0208 */
[----:B------:R-:W2:Y:S01]  /*0270*/  LDG.E R29, desc[UR10][R8.64] ;  /* 0x0000000a081d7981 */ /* 0x000ea2000c1e1900 */
[----:B------:R-:W-:-:S05]  /*0280*/  IMAD.WIDE R14, R2, 0x4, R8 ;  /* 0x00000004020e7825 */ /* 0x000fca00078e0208 */
[----:B------:R-:W3:Y:S01]  /*0290*/  LDG.E R16, desc[UR10][R14.64] ;  /* 0x0000000a0e107981 */ /* 0x000ee2000c1e1900 */
[----:B------:R-:W-:-:S03]  /*02a0*/  IMAD.WIDE R20, R2, 0x4, R14 ;  /* 0x0000000402147825 */ /* 0x000fc600078e020e */
[----:B------:R-:W5:Y:S04]  /*02b0*/  LDG.E R9, desc[UR10][R12.64+-0x10] ;  /* 0xfffff00a0c097981 */ /* 0x000f68000c1e1900 */
[----:B------:R0:W4:Y:S02]  /*02c0*/  LDG.E R18, desc[UR10][R20.64] ;  /* 0x0000000a14127981 */ /* 0x000124000c1e1900 */
[----:B0-----:R-:W-:-:S05]  /*02d0*/  IMAD.WIDE R20, R2, 0x4, R20 ;  /* 0x0000000402147825 */ /* 0x001fca00078e0214 */
[----:B------:R-:W5:Y:S01]  /*02e0*/  LDG.E R23, desc[UR10][R20.64] ;  /* 0x0000000a14177981 */ /* 0x000f62000c1e1900 */
[----:B------:R-:W-:-:S05]  /*02f0*/  IMAD.WIDE R14, R2, 0x4, R20 ;  /* 0x00000004020e7825 */ /* 0x000fca00078e0214 */
[----:B------:R0:W5:Y:S02]  /*0300*/  LDG.E R22, desc[UR10][R14.64] ;  /* 0x0000000a0e167981 */ /* 0x000164000c1e1900 */
[----:B0-----:R-:W-:-:S05]  /*0310*/  IMAD.WIDE R14, R2, 0x4, R14 ;  /* 0x00000004020e7825 */ /* 0x001fca00078e020e */
[----:B------:R-:W5:Y:S01]  /*0320*/  LDG.E R8, desc[UR10][R14.64] ;  /* 0x0000000a0e087981 */ /* 0x000f62000c1e1900 */
[----:B------:R-:W-:-:S05]  /*0330*/  IMAD.WIDE R20, R2, 0x4, R14 ;  /* 0x0000000402147825 */ /* 0x000fca00078e020e */
[----:B------:R0:W5:Y:S02]  /*0340*/  LDG.E R25, desc[UR10][R20.64] ;  /* 0x0000000a14197981 */ /* 0x000164000c1e1900 */
[----:B0-----:R-:W-:-:S05]  /*0350*/  IMAD.WIDE R20, R2, 0x4, R20 ;  /* 0x0000000402147825 */ /* 0x001fca00078e0214 */
[----:B------:R0:W5:Y:S01]  /*0360*/  LDG.E R27, desc[UR10][R20.64] ;  /* 0x0000000a141b7981 */ /* 0x000162000c1e1900 */
[----:B--2---:R-:W-:-:S03]  /*0370*/  FFMA R29, R29, R24, R26 ;  /* 0x000000181d1d7223 */ /* 0x004fc6000000001a */
[----:B------:R-:W2:Y:S04]  /*0380*/  LDG.E R24, desc[UR10][R12.64+-0x8] ;  /* 0xfffff80a0c187981 */ /* 0x000ea8000c1e1900 */
[----:B------:R-:W2:Y:S01]  /*0390*/  LDG.E R26, desc[UR10][R12.64+-0x4] ;  /* 0xfffffc0a0c1a7981 */ /* 0x000ea2000c1e1900 */
[----:B------:R-:W-:-:S04]  /*03a0*/  IMAD.WIDE R14, R2, 0x4, R20 ;  /* 0x00000004020e7825 */ /* 0x000fc800078e0214 */
[----:B---3--:R-:W-:Y:S01]  /*03b0*/  FFMA R29, R16, R17, R29 ;  /* 0x00000011101d7223 */ /* 0x008fe2000000001d */
[----:B------:R-:W-:-:S04]  /*03c0*/  IMAD.WIDE R16, R2, 0x4, R14 ;  /* 0x0000000402107825 */ /* 0x000fc800078e020e */
[----:B----4-:R-:W-:Y:S01]  /*03d0*/  FFMA R18, R18, R11, R29 ;  /* 0x0000000b12127223 */ /* 0x010fe2000000001d */
[----:B------:R-:W3:Y:S01]  /*03e0*/  LDG.E R14, desc[UR10][R14.64] ;  /* 0x0000000a0e0e7981 */ /* 0x000ee2000c1e1900 */
[----:B------:R-:W-:-:S03]  /*03f0*/  IMAD.WIDE R28, R2, 0x4, R16 ;  /* 0x00000004021c7825 */ /* 0x000fc600078e0210 */
[----:B------:R-:W4:Y:S01]  /*0400*/  LDG.E R16, desc[UR10][R16.64] ;  /* 0x0000000a10107981 */ /* 0x000f22000c1e1900 */
[----:B-----5:R-:W-:Y:S01]  /*0410*/  FFMA R23, R23, R10, R18 ;  /* 0x0000000a17177223 */ /* 0x020fe20000000012 */
[----:B------:R-:W-:Y:S02]  /*0420*/  IMAD.WIDE R10, R2, 0x4, R28 ;  /* 0x00000004020a7825 */ /* 0x000fe400078e021c */
[----:B------:R-:W5:Y:S02]  /*0430*/  LDG.E R17, desc[UR10][R12.64+0x8] ;  /* 0x0000080a0c117981 */ /* 0x000f64000c1e1900 */
[----:B------:R-:W-:Y:S02]  /*0440*/  FFMA R9, R22, R9, R23 ;  /* 0x0000000916097223 */ /* 0x000fe40000000017 */
[----:B------:R1:W5:Y:S04]  /*0450*/  LDG.E R28, desc[UR10][R28.64] ;  /* 0x0000000a1c1c7981 */ /* 0x000368000c1e1900 */
[----:B------:R-:W3:Y:S01]  /*0460*/  LDG.E R23, desc[UR10][R12.64] ;  /* 0x0000000a0c177981 */ /* 0x000ee2000c1e1900 */
[----:B0-----:R-:W-:-:S03]  /*0470*/  IMAD.WIDE R20, R2, 0x4, R10 ;  /* 0x0000000402147825 */ /* 0x001fc600078e020a */
[----:B------:R-:W4:Y:S04]  /*0480*/  LDG.E R22, desc[UR10][R12.64+0x4] ;  /* 0x0000040a0c167981 */ /* 0x000f28000c1e1900 */
[----:B------:R0:W5:Y:S01]  /*0490*/  LDG.E R15, desc[UR10][R10.64] ;  /* 0x0000000a0a0f7981 */ /* 0x000162000c1e1900 */
[----:B------:R-:W-:Y:S01]  /*04a0*/  FFMA R18, R8, R19, R9 ;  /* 0x0000001308127223 */ /* 0x000fe20000000009 */
[----:B------:R-:W-:Y:S02]  /*04b0*/  IMAD.WIDE R8, R2, 0x4, R20 ;  /* 0x0000000402087825 */ /* 0x000fe400078e0214 */
[----:B------:R-:W5:Y:S04]  /*04c0*/  LDG.E R20, desc[UR10][R20.64] ;  /* 0x0000000a14147981 */ /* 0x000f68000c1e1900 */
[----:B------:R-:W5:Y:S01]  /*04d0*/  LDG.E R21, desc[UR10][R12.64+0x18] ;  /* 0x0000180a0c157981 */ /* 0x000f62000c1e1900 */
[----:B--2---:R-:W-:-:S03]  /*04e0*/  FFMA R25, R25, R24, R18 ;  /* 0x0000001819197223 */ /* 0x004fc60000000012 */
[----:B------:R-:W2:Y:S01]  /*04f0*/  LDG.E R24, desc[UR10][R12.64+0xc] ;  /* 0x00000c0a0c187981 */ /* 0x000ea2000c1e1900 */
[----:B------:R-:W-:-:S04]  /*0500*/  IMAD.WIDE R18, R2, 0x4, R8 ;  /* 0x0000000402127825 */ /* 0x000fc800078e0208 */
[----:B-1----:R-:W-:Y:S02]  /*0510*/  FFMA R29, R27, R26, R25 ;  /* 0x0000001a1b1d7223 */ /* 0x002fe40000000019 */
[----:B------:R-:W2:Y:S04]  /*0520*/  LDG.E R27, desc[UR10][R12.64+0x10] ;  /* 0x0000100a0c1b7981 */ /* 0x000ea8000c1e1900 */
[----:B------:R-:W2:Y:S01]  /*0530*/  LDG.E R8, desc[UR10][R8.64] ;  /* 0x0000000a08087981 */ /* 0x000ea2000c1e1900 */
[----:B0-----:R-:W-:-:S03]  /*0540*/  IMAD.WIDE R10, R2, 0x4, R18 ;  /* 0x00000004020a7825 */ /* 0x001fc600078e0212 */
[----:B------:R-:W2:Y:S04]  /*0550*/  LDG.E R26, desc[UR10][R12.64+0x14] ;  /* 0x0000140a0c1a7981 */ /* 0x000ea8000c1e1900 */
[----:B------:R-:W2:Y:S04]  /*0560*/  LDG.E R25, desc[UR10][R18.64] ;  /* 0x0000000a12197981 */ /* 0x000ea8000c1e1900 */
[----:B------:R-:W2:Y:S04]  /*0570*/  LDG.E R10, desc[UR10][R10.64] ;  /* 0x0000000a0a0a7981 */ /* 0x000ea8000c1e1900 */
[----:B------:R0:W2:Y:S01]  /*0580*/  LDG.E R9, desc[UR10][R12.64+0x1c] ;  /* 0x00001c0a0c097981 */ /* 0x0000a2000c1e1900 */
[----:B---3--:R-:W-:-:S04]  /*0590*/  FFMA R23, R14, R23, R29 ;  /* 0x000000170e177223 */ /* 0x008fc8000000001d */
[----:B----4-:R-:W-:-:S04]  /*05a0*/  FFMA R23, R16, R22, R23 ;  /* 0x0000001610177223 */ /* 0x010fc80000000017 */
[----:B-----5:R-:W-:Y:S01]  /*05b0*/  FFMA R28, R28, R17, R23 ;  /* 0x000000111c1c7223 */ /* 0x020fe20000000017 */
[----:B------:R-:W-:-:S04]  /*05c0*/  UIADD3 UR8, UPT, UPT, UR8, 0x10, URZ ;  /* 0x0000001008087890 */ /* 0x000fc8000fffe0ff */
[----:B------:R-:W-:Y:S01]  /*05d0*/  UISETP.NE.AND UP1, UPT, UR8, URZ, UPT ;  /* 0x000000ff0800728c */ /* 0x000fe2000bf25270 */
[----:B------:R-:W-:Y:S02]  /*05e0*/  IADD3 R14, P0, PT, R12, 0x40, RZ ;  /* 0x000000400c0e7810 */ /* 0x000fe40007f1e0ff */
[----:B------:R-:W-:Y:S02]  /*05f0*/  LEA R7, R2, R7, 0x4 ;  /* 0x0000000702077211 */ /* 0x000fe400078e20ff */
[----:B0-----:R-:W-:Y:S01]  /*0600*/  IADD3.X R13, PT, PT, RZ, R13, RZ, P0, !PT ;  /* 0x0000000dff0d7210 */ /* 0x001fe200007fe4ff */
[----:B--2---:R-:W-:-:S04]  /*0610*/  FFMA R15, R15, R24, R28 ;  /* 0x000000180f0f7223 */ /* 0x004fc8000000001c */
[----:B------:R-:W-:-:S04]  /*0620*/  FFMA R15, R20, R27, R15 ;  /* 0x0000001b140f7223 */ /* 0x000fc8000000000f */
[----:B------:R-:W-:-:S04]  /*0630*/  FFMA R8, R8, R26, R15 ;  /* 0x0000001a08087223 */ /* 0x000fc8000000000f */
[----:B------:R-:W-:-:S04]  /*0640*/  FFMA R21, R25, R21, R8 ;  /* 0x0000001519157223 */ /* 0x000fc80000000008 */
[----:B------:R-:W-:Y:S01]  /*0650*/  FFMA R26, R10, R9, R21 ;  /* 0x000000090a1a7223 */ /* 0x000fe20000000015 */
[----:B------:R-:W-:Y:S06]  /*0660*/  BRA.U UP1, `(.L_x_7) ;  /* 0xfffffff901e07547 */ /* 0x000fec000b83ffff */
.L_x_6:
[----:B------:R-:W-:Y:S05]  /*0670*/  BRA.U !UP0, `(.L_x_5) ;  /* 0x0000000508547547 */ /* 0x000fea000b800000 */
[----:B------:R-:W-:Y:S02]  /*0680*/  UISETP.GE.U32.AND UP0, UPT, UR6, 0x8, UPT ;  /* 0x000000080600788c */ /* 0x000fe4000bf06070 */
[----:B------:R-:W-:-:S04]  /*0690*/  ULOP3.LUT UR5, UR9, 0x7, URZ, 0xc0, !UPT ;  /* 0x0000000709057892 */ /* 0x000fc8000f8ec0ff */
[----:B------:R-:W-:-:S03]  /*06a0*/  UISETP.NE.AND UP1, UPT, UR5, URZ, UPT ;  /* 0x000000ff0500728c */ /* 0x000fc6000bf25270 */
[----:B------:R-:W-:Y:S08]  /*06b0*/  BRA.U !UP0, `(.L_x_8) ;  /* 0x0000000108947547 */ /* 0x000ff0000b800000 */
[----:B------:R-:W0:Y:S01]  /*06c0*/  LDC.64 R18, c[0x0][0x380] ;  /* 0x0000e000ff127b82 */ /* 0x000e220000000a00 */
[----:B------:R-:W-:-:S07]  /*06d0*/  IMAD R7, R6, R2, R5 ;  /* 0x0000000206077224 */ /* 0x000fce00078e0205 */
[----:B------:R-:W1:Y:S01]  /*06e0*/  LDC.64 R8, c[0x0][0x388] ;  /* 0x0000e200ff087b82 */ /* 0x000e620000000a00 */
[----:B0-----:R-:W-:-:S05]  /*06f0*/  IMAD.WIDE R18, R7, 0x4, R18 ;  /* 0x0000000407127825 */ /* 0x001fca00078e0212 */
[----:B------:R-:W2:Y:S01]  /*0700*/  LDG.E R21, desc[UR10][R18.64] ;  /* 0x0000000a12157981 */ /* 0x000ea2000c1e1900 */
[----:B------:R-:W-:-:S04]  /*0710*/  IMAD.WIDE R14, R2, 0x4, R18 ;  /* 0x00000004020e7825 */ /* 0x000fc800078e0212 */
[----:B-1----:R-:W-:Y:S01]  /*0720*/  IMAD.WIDE.U32 R8, R6, 0x4, R8 ;  /* 0x0000000406087825 */ /* 0x002fe200078e0008 */
[----:B------:R0:W3:Y:S03]  /*0730*/  LDG.E R23, desc[UR10][R14.64] ;  /* 0x0000000a0e177981 */ /* 0x0000e6000c1e1900 */
[C---:B------:R-:W-:Y:S01]  /*0740*/  IMAD.WIDE R16, R2.reuse, 0x4, R14 ;  /* 0x0000000402107825 */ /* 0x040fe200078e020e */
[----:B------:R-:W2:Y:S04]  /*0750*/  LDG.E R7, desc[UR10][R8.64] ;  /* 0x0000000a08077981 */ /* 0x000ea8000c1e1900 */
[----:B------:R-:W3:Y:S01]  /*0760*/  LDG.E R20, desc[UR10][R8.64+0x4] ;  /* 0x0000040a08147981 */ /* 0x000ee2000c1e1900 */
[----:B------:R-:W-:-:S03]  /*0770*/  IMAD.WIDE R10, R2, 0x4, R16 ;  /* 0x00000004020a7825 */ /* 0x000fc600078e0210 */
[----:B------:R1:W4:Y:S01]  /*0780*/  LDG.E R22, desc[UR10][R16.64] ;  /* 0x0000000a10167981 */ /* 0x000322000c1e1900 */
[----:B------:R-:W-:-:S03]  /*0790*/  IMAD.WIDE R12, R2, 0x4, R10 ;  /* 0x00000004020c7825 */ /* 0x000fc600078e020a */
[----:B------:R-:W4:Y:S04]  /*07a0*/  LDG.E R25, desc[UR10][R8.64+0x8] ;  /* 0x0000080a08197981 */ /* 0x000f28000c1e1900 */
[----:B------:R-:W5:Y:S01]  /*07b0*/  LDG.E R10, desc[UR10][R10.64] ;  /* 0x0000000a0a0a7981 */ /* 0x000f62000c1e1900 */
[----:B0-----:R-:W-:-:S03]  /*07c0*/  IMAD.WIDE R14, R2, 0x4, R12 ;  /* 0x00000004020e7825 */ /* 0x001fc600078e020c */
[----:B------:R-:W5:Y:S01]  /*07d0*/  LDG.E R27, desc[UR10][R8.64+0xc] ;  /* 0x00000c0a081b7981 */ /* 0x000f62000c1e1900 */
[----:B------:R-:W-:-:S03]  /*07e0*/  IMAD.WIDE R18, R2, 0x4, R14 ;  /* 0x0000000402127825 */ /* 0x000fc600078e020e */
[----:B------:R-:W5:Y:S04]  /*07f0*/  LDG.E R12, desc[UR10][R12.64] ;  /* 0x0000000a0c0c7981 */ /* 0x000f68000c1e1900 */
[----:B------:R-:W5:Y:S01]  /*0800*/  LDG.E R29, desc[UR10][R8.64+0x10] ;  /* 0x0000100a081d7981 */ /* 0x000f62000c1e1900 */
[----:B-1----:R-:W-:-:S03]  /*0810*/  IMAD.WIDE R16, R2, 0x4, R18 ;  /* 0x0000000402107825 */ /* 0x002fc600078e0212 */
[----:B------:R-:W5:Y:S04]  /*0820*/  LDG.E R14, desc[UR10][R14.64] ;  /* 0x0000000a0e0e7981 */ /* 0x000f68000c1e1900 */
[----:B------:R-:W5:Y:S04]  /*0830*/  LDG.E R28, desc[UR10][R8.64+0x14] ;  /* 0x0000140a081c7981 */ /* 0x000f68000c1e1900 */
[----:B------:R-:W5:Y:S04]  /*0840*/  LDG.E R24, desc[UR10][R18.64] ;  /* 0x0000000a12187981 */ /* 0x000f68000c1e1900 */
[----:B------:R-:W5:Y:S04]  /*0850*/  LDG.E R11, desc[UR10][R8.64+0x18] ;  /* 0x0000180a080b7981 */ /* 0x000f68000c1e1900 */
[----:B------:R-:W5:Y:S04]  /*0860*/  LDG.E R16, desc[UR10][R16.64] ;  /* 0x0000000a10107981 */ /* 0x000f68000c1e1900 */
[----:B------:R-:W5:Y:S01]  /*0870*/  LDG.E R13, desc[UR10][R8.64+0x1c] ;  /* 0x00001c0a080d7981 */ /* 0x000f62000c1e1900 */
[----:B------:R-:W-:Y:S01]  /*0880*/  IADD3 R6, PT, PT, R6, 0x8, RZ ;  /* 0x0000000806067810 */ /* 0x000fe20007ffe0ff */
[----:B--2---:R-:W-:-:S04]  /*0890*/  FFMA R26, R21, R7, R26 ;  /* 0x00000007151a7223 */ /* 0x004fc8000000001a */
[----:B---3--:R-:W-:-:S04]  /*08a0*/  FFMA R23, R23, R20, R26 ;  /* 0x0000001417177223 */ /* 0x008fc8000000001a */
[----:B----4-:R-:W-:-:S04]  /*08b0*/  FFMA R23, R22, R25, R23 ;  /* 0x0000001916177223 */ /* 0x010fc80000000017 */
[----:B-----5:R-:W-:-:S04]  /*08c0*/  FFMA R23, R10, R27, R23 ;  /* 0x0000001b0a177223 */ /* 0x020fc80000000017 */
[----:B------:R-:W-:-:S04]  /*08d0*/  FFMA R23, R12, R29, R23 ;  /* 0x0000001d0c177223 */ /* 0x000fc80000000017 */
[----:B------:R-:W-:-:S04]  /*08e0*/  FFMA R23, R14, R28, R23 ;  /* 0x0000001c0e177223 */ /* 0x000fc80000000017 */
[----:B------:R-:W-:-:S04]  /*08f0*/  FFMA R11, R24, R11, R23 ;  /* 0x0000000b180b7223 */ /* 0x000fc80000000017 */
[----:B------:R-:W-:-:S07]  /*0900*/  FFMA R26, R16, R13, R11 ;  /* 0x0000000d101a7223 */ /* 0x000fce000000000b */
.L_x_8:
        /* <DEDUP_REMOVED lines=8> */
[----:B0-----:R-:W-:-:S04]  /*0990*/  IMAD.WIDE R14, R15, 0x4, R8 ;  /* 0x000000040f0e7825 */ /* 0x001fc800078e0208 */
[----:B------:R-:W-:Y:S02]  /*09a0*/  IMAD.WIDE R16, R2, 0x4, R14 ;  /* 0x0000000402107825 */ /* 0x000fe400078e020e */
[----:B------:R-:W2:Y:S02]  /*09b0*/  LDG.E R15, desc[UR10][R14.64] ;  /* 0x0000000a0e0f7981 */ /* 0x000ea4000c1e1900 */
[----:B-1----:R-:W-:-:S04]  /*09c0*/  IMAD.WIDE.U32 R8, R6, 0x4, R10 ;  /* 0x0000000406087825 */ /* 0x002fc800078e000a */
[C---:B------:R-:W-:Y:S01]  /*09d0*/  IMAD.WIDE R10, R2.reuse, 0x4, R16 ;  /* 0x00000004020a7825 */ /* 0x040fe200078e0210 */
[----:B------:R-:W2:Y:S04]  /*09e0*/  LDG.E R7, desc[UR10][R8.64] ;  /* 0x0000000a08077981 */ /* 0x000ea8000c1e1900 */
[----:B------:R-:W3:Y:S01]  /*09f0*/  LDG.E R16, desc[UR10][R16.64] ;  /* 0x0000000a10107981 */ /* 0x000ee2000c1e1900 */
[----:B------:R-:W-:-:S03]  /*0a00*/  IMAD.WIDE R12, R2, 0x4, R10 ;  /* 0x00000004020c7825 */ /* 0x000fc600078e020a */
[----:B------:R-:W3:Y:S04]  /*0a10*/  LDG.E R18, desc[UR10][R8.64+0x4] ;  /* 0x0000040a08127981 */ /* 0x000ee8000c1e1900 */
[----:B------:R-:W4:Y:S04]  /*0a20*/  LDG.E R10, desc[UR10][R10.64] ;  /* 0x0000000a0a0a7981 */ /* 0x000f28000c1e1900 */
[----:B------:R-:W4:Y:S04]  /*0a30*/  LDG.E R19, desc[UR10][R8.64+0x8] ;  /* 0x0000080a08137981 */ /* 0x000f28000c1e1900 */
[----:B------:R-:W5:Y:S04]  /*0a40*/  LDG.E R12, desc[UR10][R12.64] ;  /* 0x0000000a0c0c7981 */ /* 0x000f68000c1e1900 */
[----:B------:R-:W5:Y:S01]  /*0a50*/  LDG.E R20, desc[UR10][R8.64+0xc] ;  /* 0x00000c0a08147981 */ /* 0x000f62000c1e1900 */
[----:B------:R-:W-:Y:S01]  /*0a60*/  IADD3 R6, PT, PT, R6, 0x4, RZ ;  /* 0x0000000406067810 */ /* 0x000fe20007ffe0ff */
[----:B--2---:R-:W-:-:S04]  /*0a70*/  FFMA R7, R15, R7, R26 ;  /* 0x000000070f077223 */ /* 0x004fc8000000001a */
[----:B---3--:R-:W-:-:S04]  /*0a80*/  FFMA R7, R16, R18, R7 ;  /* 0x0000001210077223 */ /* 0x008fc80000000007 */
[----:B----4-:R-:W-:-:S04]  /*0a90*/  FFMA R7, R10, R19, R7 ;  /* 0x000000130a077223 */ /* 0x010fc80000000007 */
[----:B-----5:R-:W-:-:S07]  /*0aa0*/  FFMA R26, R12, R20, R7 ;  /* 0x000000140c1a7223 */ /* 0x020fce0000000007 */
.L_x_9:
[----:B------:R-:W-:Y:S05]  /*0ab0*/  BRA.U !UP1, `(.L_x_5) ;  /* 0x0000000109447547 */ /* 0x000fea000b800000 */
[----:B------:R-:W0:Y:S01]  /*0ac0*/  LDC.64 R10, c[0x0][0x388] ;  /* 0x0000e200ff0a7b82 */ /* 0x000e220000000a00 */
[----:B------:R-:W-:Y:S01]  /*0ad0*/  IMAD R13, R6, R2, R5 ;  /* 0x00000002060d7224 */ /* 0x000fe200078e0205 */
[----:B------:R-:W-:-:S06]  /*0ae0*/  UIADD3 UR4, UPT, UPT, -UR4, URZ, URZ ;  /* 0x000000ff04047290 */ /* 0x000fcc000fffe1ff */
[----:B------:R-:W1:Y:S01]  /*0af0*/  LDC.64 R8, c[0x0][0x380] ;  /* 0x0000e000ff087b82 */ /* 0x000e620000000a00 */
[----:B0-----:R-:W-:-:S03]  /*0b00*/  IMAD.WIDE.U32 R10, R6, 0x4, R10 ;  /* 0x00000004060a7825 */ /* 0x001fc600078e000a */
[----:B------:R-:W-:-:S07]  /*0b10*/  MOV R12, R10 ;  /* 0x0000000a000c7202 */ /* 0x000fce0000000f00 */
.L_x_10:
[----:B-1----:R-:W-:Y:S01]  /*0b20*/  IMAD.WIDE R6, R13, 0x4, R8 ;  /* 0x000000040d067825 */ /* 0x002fe200078e0208 */
[----:B------:R-:W-:-:S05]  /*0b30*/  MOV R10, R12 ;  /* 0x0000000c000a7202 */ /* 0x000fca0000000f00 */
[----:B------:R-:W2:Y:S04]  /*0b40*/  LDG.E R7, desc[UR10][R6.64] ;  /* 0x0000000a06077981 */ /* 0x000ea8000c1e1900 */
[----:B------:R0:W2:Y:S01]  /*0b50*/  LDG.E R10, desc[UR10][R10.64] ;  /* 0x0000000a0a0a7981 */ /* 0x0000a2000c1e1900 */
[----:B------:R-:W-:Y:S01]  /*0b60*/  UIADD3 UR4, UPT, UPT, UR4, 0x1, URZ ;  /* 0x0000000104047890 */ /* 0x000fe2000fffe0ff */
[----:B------:R-:W-:Y:S02]  /*0b70*/  IADD3 R12, P0, PT, R12, 0x4, RZ ;  /* 0x000000040c0c7810 */ /* 0x000fe40007f1e0ff */
[----:B------:R-:W-:Y:S01]  /*0b80*/  IADD3 R13, PT, PT, R13, R2, RZ ;  /* 0x000000020d0d7210 */ /* 0x000fe20007ffe0ff */
[----:B------:R-:W-:Y:S01]  /*0b90*/  UISETP.NE.AND UP0, UPT, UR4, URZ, UPT ;  /* 0x000000ff0400728c */ /* 0x000fe2000bf05270 */
[----:B0-----:R-:W-:Y:S01]  /*0ba0*/  IADD3.X R11, PT, PT, RZ, R11, RZ, P0, !PT ;  /* 0x0000000bff0b7210 */ /* 0x001fe200007fe4ff */
[----:B--2---:R-:W-:-:S07]  /*0bb0*/  FFMA R26, R7, R10, R26 ;  /* 0x0000000a071a7223 */ /* 0x004fce000000001a */
[----:B------:R-:W-:Y:S05]  /*0bc0*/  BRA.U UP0, `(.L_x_10) ;  /* 0xfffffffd00d47547 */ /* 0x000fea000b83ffff */
.L_x_5:
[----:B------:R-:W-:Y:S01]  /*0bd0*/  I2FP.F32.S32 R7, UR9 ;  /* 0x0000000900077c45 */ /* 0x000fe20008201400 */
[----:B------:R-:W-:Y:S02]  /*0be0*/  UMOV UR4, 0x40000000 ;  /* 0x4000000000047882 */ /* 0x000fe40000000000 */
[----:B------:R-:W-:Y:S01]  /*0bf0*/  MOV R8, UR4 ;  /* 0x0000000400087c02 */ /* 0x000fe20008000f00 */
[----:B------:R-:W0:Y:S08]  /*0c00*/  MUFU.RCP R2, R7 ;  /* 0x0000000700027308 */ /* 0x000e300000001000 */
[----:B------:R-:W1:Y:S01]  /*0c10*/  FCHK P0, -R8, R7 ;  /* 0x0000000708007302 */ /* 0x000e620000000100 */
[----:B0-----:R-:W-:-:S04]  /*0c20*/  FFMA R9, -R7, R2, 1 ;  /* 0x3f80000007097423 */ /* 0x001fc80000000102 */
[----:B------:R-:W-:-:S04]  /*0c30*/  FFMA R2, R2, R9, R2 ;  /* 0x0000000902027223 */ /* 0x000fc80000000002 */
[----:B------:R-:W-:-:S04]  /*0c40*/  FFMA R6, R2, -2, RZ ;  /* 0xc000000002067823 */ /* 0x000fc800000000ff */
[----:B------:R-:W-:-:S04]  /*0c50*/  FFMA R9, -R7, R6, -2 ;  /* 0xc000000007097423 */ /* 0x000fc80000000106 */
[----:B------:R-:W-:Y:S01]  /*0c60*/  FFMA R9, R2, R9, R6 ;  /* 0x0000000902097223 */ /* 0x000fe20000000006 */
[----:B-1----:R-:W-:Y:S06]  /*0c70*/  @!P0 BRA `(.L_x_11) ;  /* 0x00000000000c8947 */ /* 0x002fec0003800000 */
[----:B------:R-:W-:-:S07]  /*0c80*/  MOV R6, 0xca0 ;  /* 0x00000ca000067802 */ /* 0x000fce0000000f00 */
[----:B------:R-:W-:Y:S05]  /*0c90*/  CALL.REL.NOINC `($__internal_0_$__cuda_sm3x_div_rn_noftz_f32_slowpath) ;  /* 0x0000000400bc7944 */ /* 0x000fea0003c00000 */
[----:B------:R-:W-:-:S07]  /*0ca0*/  MOV R9, R2 ;  /* 0x0000000200097202 */ /* 0x000fce0000000f00 */
.L_x_11:
[----:B------:R-:W0:Y:S01]  /*0cb0*/  LDC.64 R6, c[0x0][0x390] ;  /* 0x0000e400ff067b82 */ /* 0x000e220000000a00 */
[----:B------:R-:W-:Y:S01]  /*0cc0*/  FMUL R9, R9, R26 ;  /* 0x0000001a09097220 */ /* 0x000fe20000400000 */
[----:B0-----:R-:W-:-:S05]  /*0cd0*/  IMAD.WIDE R6, R5, 0x4, R6 ;  /* 0x0000000405067825 */ /* 0x001fca00078e0206 */
[----:B------:R0:W-:Y:S02]  /*0ce0*/  STG.E desc[UR10][R6.64], R9 ;  /* 0x0000000906007986 */ /* 0x0001e4000c10190a */
.L_x_4:
[----:B------:R-:W-:Y:S05]  /*0cf0*/  BSYNC.RECONVERGENT B0 ;  /* 0x0000000000007941 */ /* 0x000fea0003800200 */
.L_x_3:
[----:B------:R-:W1:Y:S01]  /*0d00*/  LDCU UR6, c[0x0][0x3a0] ;  /* 0x00007400ff0677ac */ /* 0x000e620008000800 */
[----:B------:R-:W-:Y:S01]  /*0d10*/  HFMA2 R2, -RZ, RZ, 0, 0 ;  /* 0x00000000ff027431 */ /* 0x000fe200000001ff */
[----:B-1----:R-:W-:-:S13]  /*0d20*/  ISETP.GE.AND P0, PT, R5, UR6, PT ;  /* 0x0000000605007c0c */ /* 0x002fda000bf06270 */
[----:B0-----:R-:W0:Y:S02]  /*0d30*/  @!P0 LDC.64 R6, c[0x0][0x388] ;  /* 0x0000e200ff068b82 */ /* 0x001e240000000a00 */
[----:B0-----:R-:W-:-:S05]  /*0d40*/  @!P0 IMAD.WIDE R6, R5, 0x4, R6 ;  /* 0x0000000405068825 */ /* 0x001fca00078e0206 */
[----:B------:R-:W2:Y:S01]  /*0d50*/  @!P0 LDG.E R2, desc[UR10][R6.64] ;  /* 0x0000000a06028981 */ /* 0x000ea2000c1e1900 */
[----:B------:R-:W0:Y:S01]  /*0d60*/  S2UR UR5, SR_CgaCtaId ;  /* 0x00000000000579c3 */ /* 0x000e220000008800 */
[----:B------:R-:W-:Y:S01]  /*0d70*/  UMOV UR4, 0x400 ;  /* 0x0000040000047882 */ /* 0x000fe20000000000 */
[----:B------:R-:W-:Y:S01]  /*0d80*/  ISETP.NE.AND P0, PT, R0, RZ, PT ;  /* 0x000000ff0000720c */ /* 0x000fe20003f05270 */
[----:B0-----:R-:W-:-:S06]  /*0d90*/  ULEA UR4, UR5, UR4, 0x18 ;  /* 0x0000000405047291 */ /* 0x001fcc000f8ec0ff */
[----:B------:R-:W-:-:S05]  /*0da0*/  LEA R5, R0, UR4, 0x2 ;  /* 0x0000000400057c11 */ /* 0x000fca000f8e10ff */
[----:B--2---:R0:W-:Y:S01]  /*0db0*/  STS [R5], R2 ;  /* 0x0000000205007388 */ /* 0x0041e20000000800 */
[----:B------:R-:W-:Y:S06]  /*0dc0*/  BAR.SYNC.DEFER_BLOCKING 0x0 ;  /* 0x0000000000007b1d */ /* 0x000fec0000010000 */
[----:B------:R-:W-:Y:S05]  /*0dd0*/  @P0 EXIT ;  /* 0x000000000000094d */ /* 0x000fea0003800000 */
[C---:B------:R-:W-:Y:S02]  /*0de0*/  ISETP.GE.U32.AND P0, PT, R3.reuse, 0x10, PT ;  /* 0x000000100300780c */ /* 0x040fe40003f06070 */
[----:B0-----:R-:W-:Y:S02]  /*0df0*/  LOP3.LUT R5, R3, 0xf, RZ, 0xc0, !PT ;  /* 0x0000000f03057812 */ /* 0x001fe400078ec0ff */
[----:B------:R-:W-:Y:S02]  /*0e00*/  MOV R23, RZ ;  /* 0x000000ff00177202 */ /* 0x000fe40000000f00 */
[----:B------:R-:W-:Y:S02]  /*0e10*/  ISETP.NE.AND P1, PT, R5, RZ, PT ;  /* 0x000000ff0500720c */ /* 0x000fe40003f25270 */
[----:B------:R-:W-:-:S05]  /*0e20*/  MOV R0, RZ ;  /* 0x000000ff00007202 */ /* 0x000fca0000000f00 */
[----:B------:R-:W-:Y:S06]  /*0e30*/  @!P0 BRA `(.L_x_12) ;  /* 0x0000000000748947 */ /* 0x000fec0003800000 */
[C---:B------:R-:W-:Y:S01]  /*0e40*/  LOP3.LUT R2, R3.reuse, 0xfffffff0, RZ, 0xc0, !PT ;  /* 0xfffffff003027812 */ /* 0x040fe200078ec0ff */
[----:B------:R-:W-:Y:S01]  /*0e50*/  UIADD3 UR5, UPT, UPT, UR4, 0x20, URZ ;  /* 0x0000002004057890 */ /* 0x000fe2000fffe0ff */
[----:B------:R-:W-:Y:S02]  /*0e60*/  LOP3.LUT R0, R3, 0x7f0, RZ, 0xc0, !PT ;  /* 0x000007f003007812 */ /* 0x000fe400078ec0ff */
[----:B------:R-:W-:Y:S02]  /*0e70*/  MOV R23, RZ ;  /* 0x000000ff00177202 */ /* 0x000fe40000000f00 */
[----:B------:R-:W-:-:S07]  /*0e80*/  IADD3 R2, PT, PT, -R2, RZ, RZ ;  /* 0x000000ff02027210 */ /* 0x000fce0007ffe1ff */
.L_x_13:
[----:B------:R-:W0:Y:S01]  /*0e90*/  LDS.128 R8, [UR5+-0x20] ;  /* 0xffffe005ff087984 */ /* 0x000e220008000c00 */
[----:B------:R-:W-:-:S03]  /*0ea0*/  IADD3 R2, PT, PT, R2, 0x10, RZ ;  /* 0x0000001002027810 */ /* 0x000fc60007ffe0ff */
[----:B------:R-:W1:Y:S01]  /*0eb0*/  LDS.128 R12, [UR5+-0x10] ;  /* 0xfffff005ff0c7984 */ /* 0x000e620008000c00 */
[----:B------:R-:W-:-:S03]  /*0ec0*/  ISETP.NE.AND P0, PT, R2, RZ, PT ;  /* 0x000000ff0200720c */ /* 0x000fc60003f05270 */
[----:B------:R-:W2:Y:S01]  /*0ed0*/  LDS.128 R16, [UR5] ;  /* 0x00000005ff107984 */ /* 0x000ea20008000c00 */
[----:B0-----:R-:W-:-:S03]  /*0ee0*/  FADD R8, R8, R23 ;  /* 0x0000001708087221 */ /* 0x001fc60000000000 */
[----:B------:R-:W0:Y:S01]  /*0ef0*/  LDS.128 R20, [UR5+0x10] ;  /* 0x00001005ff147984 */ /* 0x000e220008000c00 */
[----:B------:R-:W-:Y:S01]  /*0f00*/  UIADD3 UR5, UPT, UPT, UR5, 0x40, URZ ;  /* 0x0000004005057890 */ /* 0x000fe2000fffe0ff */
[----:B------:R-:W-:-:S04]  /*0f10*/  FADD R9, R8, R9 ;  /* 0x0000000908097221 */ /* 0x000fc80000000000 */
[----:B------:R-:W-:-:S04]  /*0f20*/  FADD R10, R9, R10 ;  /* 0x0000000a090a7221 */ /* 0x000fc80000000000 */
[----:B------:R-:W-:-:S04]  /*0f30*/  FADD R11, R10, R11 ;  /* 0x0000000b0a0b7221 */ /* 0x000fc80000000000 */
[----:B-1----:R-:W-:-:S04]  /*0f40*/  FADD R12, R11, R12 ;  /* 0x0000000c0b0c7221 */ /* 0x002fc80000000000 */
[----:B------:R-:W-:-:S04]  /*0f50*/  FADD R13, R12, R13 ;  /* 0x0000000d0c0d7221 */ /* 0x000fc80000000000 */
[----:B------:R-:W-:-:S04]  /*0f60*/  FADD R14, R13, R14 ;  /* 0x0000000e0d0e7221 */ /* 0x000fc80000000000 */
[----:B------:R-:W-:-:S04]  /*0f70*/  FADD R15, R14, R15 ;  /* 0x0000000f0e0f7221 */ /* 0x000fc80000000000 */
[----:B--2---:R-:W-:-:S04]  /*0f80*/  FADD R16, R15, R16 ;  /* 0x000000100f107221 */ /* 0x004fc80000000000 */
[----:B------:R-:W-:-:S04]  /*0f90*/  FADD R17, R16, R17 ;  /* 0x0000001110117221 */ /* 0x000fc80000000000 */
[----:B------:R-:W-:-:S04]  /*0fa0*/  FADD R18, R17, R18 ;  /* 0x0000001211127221 */ /* 0x000fc80000000000 */
[----:B------:R-:W-:-:S04]  /*0fb0*/  FADD R19, R18, R19 ;  /* 0x0000001312137221 */ /* 0x000fc80000000000 */
[----:B0-----:R-:W-:-:S04]  /*0fc0*/  FADD R20, R19, R20 ;  /* 0x0000001413147221 */ /* 0x001fc80000000000 */
[----:B------:R-:W-:-:S04]  /*0fd0*/  FADD R21, R20, R21 ;  /* 0x0000001514157221 */ /* 0x000fc80000000000 */
[----:B------:R-:W-:-:S04]  /*0fe0*/  FADD R22, R21, R22 ;  /* 0x0000001615167221 */ /* 0x000fc80000000000 */
[----:B------:R-:W-:Y:S01]  /*0ff0*/  FADD R23, R22, R23 ;  /* 0x0000001716177221 */ /* 0x000fe20000000000 */
[----:B------:R-:W-:Y:S06]  /*1000*/  @P0 BRA `(.L_x_13) ;  /* 0xfffffffc00a00947 */ /* 0x000fec000383ffff */
.L_x_12:
[----:B------:R-:W-:Y:S05]  /*1010*/  @!P1 BRA `(.L_x_14) ;  /* 0x0000000000949947 */ /* 0x000fea0003800000 */
[----:B------:R-:W-:Y:S02]  /*1020*/  ISETP.GE.U32.AND P0, PT, R5, 0x8, PT ;  /* 0x000000080500780c */ /* 0x000fe40003f06070 */
[----:B------:R-:W-:-:S04]  /*1030*/  LOP3.LUT R6, R3, 0x7, RZ, 0xc0, !PT ;  /* 0x0000000703067812 */ /* 0x000fc800078ec0ff */
[----:B------:R-:W-:-:S07]  /*1040*/  ISETP.NE.AND P1, PT, R6, RZ, PT ;  /* 0x000000ff0600720c */ /* 0x000fce0003f25270 */
[----:B------:R-:W-:Y:S06]  /*1050*/  @!P0 BRA `(.L_x_15) ;  /* 0x0000000000308947 */ /* 0x000fec0003800000 */
[C---:B------:R-:W-:Y:S02]  /*1060*/  LEA R2, R0.reuse, UR4, 0x2 ;  /* 0x0000000400027c11 */ /* 0x040fe4000f8e10ff */
[----:B------:R-:W-:-:S03]  /*1070*/  IADD3 R0, PT, PT, R0, 0x8, RZ ;  /* 0x0000000800007810 */ /* 0x000fc60007ffe0ff */
[----:B------:R-:W0:Y:S04]  /*1080*/  LDS.128 R8, [R2] ;  /* 0x0000000002087984 */ /* 0x000e280000000c00 */
[----:B------:R-:W1:Y:S01]  /*1090*/  LDS.128 R12, [R2+0x10] ;  /* 0x00001000020c7984 */ /* 0x000e620000000c00 */
[----:B0-----:R-:W-:-:S04]  /*10a0*/  FADD R8, R23, R8 ;  /* 0x0000000817087221 */ /* 0x001fc80000000000 */
[----:B------:R-:W-:-:S04]  /*10b0*/  FADD R9, R8, R9 ;  /* 0x0000000908097221 */ /* 0x000fc80000000000 */
[----:B------:R-:W-:-:S04]  /*10c0*/  FADD R10, R9, R10 ;  /* 0x0000000a090a7221 */ /* 0x000fc80000000000 */
[----:B------:R-:W-:-:S04]  /*10d0*/  FADD R11, R10, R11 ;  /* 0x0000000b0a0b7221 */ /* 0x000fc80000000000 */
[----:B-1----:R-:W-:-:S04]  /*10e0*/  FADD R12, R11, R12 ;  /* 0x0000000c0b0c7221 */ /* 0x002fc80000000000 */
[----:B------:R-:W-:-:S04]  /*10f0*/  FADD R13, R12, R13 ;  /* 0x0000000d0c0d7221 */ /* 0x000fc80000000000 */
[----:B------:R-:W-:-:S04]  /*1100*/  FADD R14, R13, R14 ;  /* 0x0000000e0d0e7221 */ /* 0x000fc80000000000 */
[----:B------:R-:W-:-:S07]  /*1110*/  FADD R23, R14, R15 ;  /* 0x0000000f0e177221 */ /* 0x000fce0000000000 */
.L_x_15:
[----:B------:R-:W-:Y:S05]  /*1120*/  @!P1 BRA `(.L_x_14) ;  /* 0x0000000000509947 */ /* 0x000fea0003800000 */
[----:B------:R-:W-:Y:S02]  /*1130*/  ISETP.GE.U32.AND P0, PT, R6, 0x4, PT ;  /* 0x000000040600780c */ /* 0x000fe40003f06070 */
[----:B------:R-:W-:-:S04]  /*1140*/  LOP3.LUT R3, R3, 0x3, RZ, 0xc0, !PT ;  /* 0x0000000303037812 */ /* 0x000fc800078ec0ff */
[----:B------:R-:W-:-:S07]  /*1150*/  ISETP.NE.AND P1, PT, R3, RZ, PT ;  /* 0x000000ff0300720c */ /* 0x000fce0003f25270 */
[----:B------:R-:W-:Y:S06]  /*1160*/  @!P0 BRA `(.L_x_16) ;  /* 0x00000000001c8947 */ /* 0x000fec0003800000 */
[C---:B------:R-:W-:Y:S02]  /*1170*/  LEA R8, R0.reuse, UR4, 0x2 ;  /* 0x0000000400087c11 */ /* 0x040fe4000f8e10ff */
[----:B------:R-:W-:-:S04]  /*1180*/  IADD3 R0, PT, PT, R0, 0x4, RZ ;  /* 0x0000000400007810 */ /* 0x000fc80007ffe0ff */
[----:B------:R-:W0:Y:S02]  /*1190*/  LDS.128 R8, [R8] ;  /* 0x0000000008087984 */ /* 0x000e240000000c00 */
[----:B0-----:R-:W-:-:S04]  /*11a0*/  FADD R2, R23, R8 ;  /* 0x0000000817027221 */ /* 0x001fc80000000000 */
[----:B------:R-:W-:-:S04]  /*11b0*/  FADD R9, R2, R9 ;  /* 0x0000000902097221 */ /* 0x000fc80000000000 */
[----:B------:R-:W-:-:S04]  /*11c0*/  FADD R10, R9, R10 ;  /* 0x0000000a090a7221 */ /* 0x000fc80000000000 */
[----:B------:R-:W-:-:S07]  /*11d0*/  FADD R23, R10, R11 ;  /* 0x0000000b0a177221 */ /* 0x000fce0000000000 */
.L_x_16:
[----:B------:R-:W-:Y:S05]  /*11e0*/  @!P1 BRA `(.L_x_14) ;  /* 0x0000000000209947 */ /* 0x000fea0003800000 */
[----:B------:R-:W-:Y:S02]  /*11f0*/  LEA R0, R0, UR4, 0x2 ;  /* 0x0000000400007c11 */ /* 0x000fe4000f8e10ff */
[----:B------:R-:W-:-:S07]  /*1200*/  IADD3 R3, PT, PT, -R3, RZ, RZ ;  /* 0x000000ff03037210 */ /* 0x000fce0007ffe1ff */
.L_x_17:
[----:B------:R0:W1:Y:S01]  /*1210*/  LDS R2, [R0] ;  /* 0x0000000000027984 */ /* 0x0000620000000800 */
[----:B------:R-:W-:-:S04]  /*1220*/  IADD3 R3, PT, PT, R3, 0x1, RZ ;  /* 0x0000000103037810 */ /* 0x000fc80007ffe0ff */
[----:B------:R-:W-:Y:S02]  /*1230*/  ISETP.NE.AND P0, PT, R3, RZ, PT ;  /* 0x000000ff0300720c */ /* 0x000fe40003f05270 */
[----:B0-----:R-:W-:Y:S01]  /*1240*/  IADD3 R0, PT, PT, R0, 0x4, RZ ;  /* 0x0000000400007810 */ /* 0x001fe20007ffe0ff */
[----:B-1----:R-:W-:-:S10]  /*1250*/  FADD R23, R2, R23 ;  /* 0x0000001702177221 */ /* 0x002fd40000000000 */
[----:B------:R-:W-:Y:S05]  /*1260*/  @P0 BRA `(.L_x_17) ;  /* 0xfffffffc00e80947 */ /* 0x000fea000383ffff */
.L_x_14:
        /* <DEDUP_REMOVED lines=14> */
.L_x_18:
[----:B------:R-:W0:Y:S01]  /*1350*/  LDC.64 R2, c[0x0][0x398] ;  /* 0x0000e600ff027b82 */ /* 0x000e220000000a00 */
[----:B------:R-:W-:-:S05]  /*1360*/  FMUL R23, R0, R23 ;  /* 0x0000001700177220 */ /* 0x000fca0000400000 */
[----:B0-----:R-:W-:Y:S01]  /*1370*/  REDG.E.ADD.F32.FTZ.RN.STRONG.GPU desc[UR10][R2.64], R23 ;  /* 0x00000017020079a6 */ /* 0x001fe2000c12f30a */
[----:B------:R-:W-:Y:S05]  /*1380*/  EXIT ;  /* 0x000000000000794d */ /* 0x000fea0003800000 */
        .weak           $__internal_0_$__cuda_sm3x_div_rn_noftz_f32_slowpath
        .type           $__internal_0_$__cuda_sm3x_div_rn_noftz_f32_slowpath,@function
        .size           $__internal_0_$__cuda_sm3x_div_rn_noftz_f32_slowpath,(.L_x_38 - $__internal_0_$__cuda_sm3x_div_rn_noftz_f32_slowpath)
$__internal_0_$__cuda_sm3x_div_rn_noftz_f32_slowpath:
[----:B------:R-:W-:Y:S01]  /*1390*/  SHF.R.U32.HI R9, RZ, 0x17, R7 ;  /* 0x00000017ff097819 */ /* 0x000fe20000011607 */
[----:B------:R-:W-:Y:S01]  /*13a0*/  BSSY.RECONVERGENT B1, `(.L_x_19) ;  /* 0x0000064000017945 */ /* 0x000fe20003800200 */
[----:B------:R-:W-:Y:S01]  /*13b0*/  SHF.R.U32.HI R2, RZ, 0x17, R4 ;  /* 0x00000017ff027819 */ /* 0x000fe20000011604 */
[----:B------:R-:W-:Y:S01]  /*13c0*/  HFMA2 R11, -RZ, RZ, -2, 0 ;  /* 0xc0000000ff0b7431 */ /* 0x000fe200000001ff */
[----:B------:R-:W-:Y:S02]  /*13d0*/  LOP3.LUT R9, R9, 0xff, RZ, 0xc0, !PT ;  /* 0x000000ff09097812 */ /* 0x000fe400078ec0ff */
[----:B------:R-:W-:Y:S02]  /*13e0*/  LOP3.LUT R10, R2, 0xff, RZ, 0xc0, !PT ;  /* 0x000000ff020a7812 */ /* 0x000fe400078ec0ff */
[----:B------:R-:W-:Y:S02]  /*13f0*/  IADD3 R13, PT, PT, R9, -0x1, RZ ;  /* 0xffffffff090d7810 */ /* 0x000fe40007ffe0ff */
[----:B------:R-:W-:-:S02]  /*1400*/  IADD3 R12, PT, PT, R10, -0x1, RZ ;  /* 0xffffffff0a0c7810 */ /* 0x000fc40007ffe0ff */
[----:B------:R-:W-:-:S04]  /*1410*/  ISETP.GT.U32.AND P0, PT, R13, 0xfd, PT ;  /* 0x000000fd0d00780c */ /* 0x000fc80003f04070 */
[----:B------:R-:W-:-:S13]  /*1420*/  ISETP.GT.U32.OR P0, PT, R12, 0xfd, P0 ;  /* 0x000000fd0c00780c */ /* 0x000fda0000704470 */
[----:B------:R-:W-:Y:S01]  /*1430*/  @!P0 MOV R8, RZ ;  /* 0x000000ff00088202 */ /* 0x000fe20000000f00 */
[----:B------:R-:W-:Y:S06]  /*1440*/  @!P0 BRA `(.L_x_20) ;  /* 0x0000000000608947 */ /* 0x000fec0003800000 */
[----:B------:R-:W-:Y:S02]  /*1450*/  MOV R2, 0xc0000000 ;  /* 0xc000000000027802 */ /* 0x000fe40000000f00 */
[----:B------:R-:W-:Y:S02]  /*1460*/  FSETP.GTU.FTZ.AND P1, PT, |R7|, +INF , PT ;  /* 0x7f8000000700780b */ /* 0x000fe40003f3c200 */
[----:B------:R-:W-:-:S04]  /*1470*/  FSETP.GTU.FTZ.AND P0, PT, |R2|, +INF , PT ;  /* 0x7f8000000200780b */ /* 0x000fc80003f1c200 */
[----:B------:R-:W-:-:S13]  /*1480*/  PLOP3.LUT P0, PT, P0, P1, PT, 0xf8, 0x8f ;  /* 0x00000000008f781c */ /* 0x000fda0000703f70 */
[----:B------:R-:W-:Y:S05]  /*1490*/  @P0 BRA `(.L_x_21) ;  /* 0x00000004004c0947 */ /* 0x000fea0003800000 */
[----:B------:R-:W-:-:S13]  /*14a0*/  LOP3.LUT P0, RZ, R7, 0x7fffffff, R11, 0xc8, !PT ;  /* 0x7fffffff07ff7812 */ /* 0x000fda000780c80b */
[----:B------:R-:W-:Y:S05]  /*14b0*/  @!P0 BRA `(.L_x_22) ;  /* 0x00000004003c8947 */ /* 0x000fea0003800000 */
[C---:B------:R-:W-:Y:S02]  /*14c0*/  FSETP.NEU.FTZ.AND P2, PT, |R2|.reuse, +INF , PT ;  /* 0x7f8000000200780b */ /* 0x040fe40003f5d200 */
[----:B------:R-:W-:Y:S02]  /*14d0*/  FSETP.NEU.FTZ.AND P1, PT, |R7|, +INF , PT ;  /* 0x7f8000000700780b */ /* 0x000fe40003f3d200 */
[----:B------:R-:W-:-:S11]  /*14e0*/  FSETP.NEU.FTZ.AND P0, PT, |R2|, +INF , PT ;  /* 0x7f8000000200780b */ /* 0x000fd60003f1d200 */
[----:B------:R-:W-:Y:S05]  /*14f0*/  @!P1 BRA !P2, `(.L_x_22) ;  /* 0x00000004002c9947 */ /* 0x000fea0005000000 */
[----:B------:R-:W-:-:S04]  /*1500*/  LOP3.LUT P2, RZ, R11, 0x7fffffff, RZ, 0xc0, !PT ;  /* 0x7fffffff0bff7812 */ /* 0x000fc8000784c0ff */
[----:B------:R-:W-:-:S13]  /*1510*/  PLOP3.LUT P1, PT, P1, P2, PT, 0x2f, 0xf2 ;  /* 0x0000000000f2781c */ /* 0x000fda0000f24577 */
[----:B------:R-:W-:Y:S05]  /*1520*/  @P1 BRA `(.L_x_23) ;  /* 0x0000000400181947 */ /* 0x000fea0003800000 */
[----:B------:R-:W-:-:S04]  /*1530*/  LOP3.LUT P1, RZ, R7, 0x7fffffff, RZ, 0xc0, !PT ;  /* 0x7fffffff07ff7812 */ /* 0x000fc8000782c0ff */
[----:B------:R-:W-:-:S13]  /*1540*/  PLOP3.LUT P0, PT, P0, P1, PT, 0x2f, 0xf2 ;  /* 0x0000000000f2781c */ /* 0x000fda0000702577 */
[----:B------:R-:W-:Y:S05]  /*1550*/  @P0 BRA `(.L_x_24) ;  /* 0x0000000400000947 */ /* 0x000fea0003800000 */
[----:B------:R-:W-:Y:S02]  /*1560*/  ISETP.GE.AND P0, PT, R12, RZ, PT ;  /* 0x000000ff0c00720c */ /* 0x000fe40003f06270 */
[----:B------:R-:W-:-:S11]  /*1570*/  ISETP.GE.AND P1, PT, R13, RZ, PT ;  /* 0x000000ff0d00720c */ /* 0x000fd60003f26270 */
[----:B------:R-:W-:Y:S01]  /*1580*/  @P0 MOV R8, RZ ;  /* 0x000000ff00080202 */ /* 0x000fe20000000f00 */
[----:B------:R-:W-:Y:S01]  /*1590*/  @!P0 FFMA R11, R2, 1.84467440737095516160e+19, RZ ;  /* 0x5f800000020b8823 */ /* 0x000fe200000000ff */
[----:B------:R-:W-:Y:S01]  /*15a0*/  @!P0 MOV R8, 0xffffffc0 ;  /* 0xffffffc000088802 */ /* 0x000fe20000000f00 */
[----:B------:R-:W-:-:S03]  /*15b0*/  @!P1 FFMA R7, R7, 1.84467440737095516160e+19, RZ ;  /* 0x5f80000007079823 */ /* 0x000fc600000000ff */
[----:B------:R-:W-:-:S07]  /*15c0*/  @!P1 IADD3 R8, PT, PT, R8, 0x40, RZ ;  /* 0x0000004008089810 */ /* 0x000fce0007ffe0ff */
.L_x_20:
[----:B------:R-:W-:Y:S01]  /*15d0*/  LEA R2, R9, 0xc0800000, 0x17 ;  /* 0xc080000009027811 */ /* 0x000fe200078eb8ff */
[----:B------:R-:W-:Y:S01]  /*15e0*/  BSSY.RECONVERGENT B2, `(.L_x_25) ;  /* 0x0000036000027945 */ /* 0x000fe20003800200 */
[----:B------:R-:W-:Y:S02]  /*15f0*/  IADD3 R10, PT, PT, R10, -0x7f, RZ ;  /* 0xffffff810a0a7810 */ /* 0x000fe40007ffe0ff */
[----:B------:R-:W-:Y:S02]  /*1600*/  IADD3 R7, PT, PT, -R2, R7, RZ ;  /* 0x0000000702077210 */ /* 0x000fe40007ffe1ff */
[C---:B------:R-:W-:Y:S01]  /*1610*/  IADD3 R9, PT, PT, R10.reuse, 0x7f, -R9 ;  /* 0x0000007f0a097810 */ /* 0x040fe20007ffe809 */
[----:B------:R-:W-:Y:S01]  /*1620*/  IMAD R2, R10, -0x800000, R11 ;  /* 0xff8000000a027824 */ /* 0x000fe200078e020b */
[----:B------:R-:W0:Y:S01]  /*1630*/  MUFU.RCP R12, R7 ;  /* 0x00000007000c7308 */ /* 0x000e220000001000 */
[----:B------:R-:W-:Y:S01]  /*1640*/  FADD.FTZ R13, -R7, -RZ ;  /* 0x800000ff070d7221 */ /* 0x000fe20000010100 */
[----:B------:R-:W-:-:S03]  /*1650*/  IADD3 R9, PT, PT, R9, R8, RZ ;  /* 0x0000000809097210 */ /* 0x000fc60007ffe0ff */
[----:B0-----:R-:W-:-:S04]  /*1660*/  FFMA R15, R12, R13, 1 ;  /* 0x3f8000000c0f7423 */ /* 0x001fc8000000000d */
[----:B------:R-:W-:-:S04]  /*1670*/  FFMA R14, R12, R15, R12 ;  /* 0x0000000f0c0e7223 */ /* 0x000fc8000000000c */
[----:B------:R-:W-:-:S04]  /*1680*/  FFMA R11, R2, R14, RZ ;  /* 0x0000000e020b7223 */ /* 0x000fc800000000ff */
[----:B------:R-:W-:-:S04]  /*1690*/  FFMA R12, R13, R11, R2 ;  /* 0x0000000b0d0c7223 */ /* 0x000fc80000000002 */
[----:B------:R-:W-:-:S04]  /*16a0*/  FFMA R11, R14, R12, R11 ;  /* 0x0000000c0e0b7223 */ /* 0x000fc8000000000b */
[----:B------:R-:W-:-:S04]  /*16b0*/  FFMA R12, R13, R11, R2 ;  /* 0x0000000b0d0c7223 */ /* 0x000fc80000000002 */
[----:B------:R-:W-:-:S05]  /*16c0*/  FFMA R2, R14, R12, R11 ;  /* 0x0000000c0e027223 */ /* 0x000fca000000000b */
[----:B------:R-:W-:-:S04]  /*16d0*/  SHF.R.U32.HI R7, RZ, 0x17, R2 ;  /* 0x00000017ff077819 */ /* 0x000fc80000011602 */
[----:B------:R-:W-:-:S04]  /*16e0*/  LOP3.LUT R7, R7, 0xff, RZ, 0xc0, !PT ;  /* 0x000000ff07077812 */ /* 0x000fc800078ec0ff */
[----:B------:R-:W-:-:S04]  /*16f0*/  IADD3 R13, PT, PT, R7, R9, RZ ;  /* 0x00000009070d7210 */ /* 0x000fc80007ffe0ff */
[----:B------:R-:W-:-:S04]  /*1700*/  IADD3 R7, PT, PT, R13, -0x1, RZ ;  /* 0xffffffff0d077810 */ /* 0x000fc80007ffe0ff */
[----:B------:R-:W-:-:S13]  /*1710*/  ISETP.GE.U32.AND P0, PT, R7, 0xfe, PT ;  /* 0x000000fe0700780c */ /* 0x000fda0003f06070 */
[----:B------:R-:W-:Y:S05]  /*1720*/  @!P0 BRA `(.L_x_26) ;  /* 0x0000000000808947 */ /* 0x000fea0003800000 */
[----:B------:R-:W-:-:S13]  /*1730*/  ISETP.GT.AND P0, PT, R13, 0xfe, PT ;  /* 0x000000fe0d00780c */ /* 0x000fda0003f04270 */
[----:B------:R-:W-:Y:S05]  /*1740*/  @P0 BRA `(.L_x_27) ;  /* 0x00000000006c0947 */ /* 0x000fea0003800000 */
[----:B------:R-:W-:-:S13]  /*1750*/  ISETP.GE.AND P0, PT, R13, 0x1, PT ;  /* 0x000000010d00780c */ /* 0x000fda0003f06270 */
[----:B------:R-:W-:Y:S05]  /*1760*/  @P0 BRA `(.L_x_28) ;  /* 0x0000000000740947 */ /* 0x000fea0003800000 */
[----:B------:R-:W-:Y:S02]  /*1770*/  ISETP.GE.AND P0, PT, R13, -0x18, PT ;  /* 0xffffffe80d00780c */ /* 0x000fe40003f06270 */
[----:B------:R-:W-:-:S11]  /*1780*/  LOP3.LUT R2, R2, 0x80000000, RZ, 0xc0, !PT ;  /* 0x8000000002027812 */ /* 0x000fd600078ec0ff */
[----:B------:R-:W-:Y:S05]  /*1790*/  @!P0 BRA `(.L_x_28) ;  /* 0x0000000000688947 */ /* 0x000fea0003800000 */
[CCC-:B------:R-:W-:Y:S01]  /*17a0*/  FFMA.RZ R7, R14.reuse, R12.reuse, R11.reuse ;  /* 0x0000000c0e077223 */ /* 0x1c0fe2000000c00b */
[C---:B------:R-:W-:Y:S01]  /*17b0*/  IADD3 R10, PT, PT, R13.reuse, 0x20, RZ ;  /* 0x000000200d0a7810 */ /* 0x040fe20007ffe0ff */
[CCC-:B------:R-:W-:Y:S01]  /*17c0*/  FFMA.RM R8, R14.reuse, R12.reuse, R11.reuse ;  /* 0x0000000c0e087223 */ /* 0x1c0fe2000000400b */
[----:B------:R-:W-:Y:S02]  /*17d0*/  ISETP.NE.AND P2, PT, R13, RZ, PT ;  /* 0x000000ff0d00720c */ /* 0x000fe40003f45270 */
[----:B------:R-:W-:Y:S01]  /*17e0*/  LOP3.LUT R9, R7, 0x7fffff, RZ, 0xc0, !PT ;  /* 0x007fffff07097812 */ /* 0x000fe200078ec0ff */
[----:B------:R-:W-:Y:S01]  /*17f0*/  FFMA.RP R7, R14, R12, R11 ;  /* 0x0000000c0e077223 */ /* 0x000fe2000000800b */
[----:B------:R-:W-:Y:S02]  /*1800*/  ISETP.NE.AND P1, PT, R13, RZ, PT ;  /* 0x000000ff0d00720c */ /* 0x000fe40003f25270 */
[----:B------:R-:W-:Y:S02]  /*1810*/  LOP3.LUT R9, R9, 0x800000, RZ, 0xfc, !PT ;  /* 0x0080000009097812 */ /* 0x000fe400078efcff */
[----:B------:R-:W-:-:S02]  /*1820*/  IADD3 R11, PT, PT, -R13, RZ, RZ ;  /* 0x000000ff0d0b7210 */ /* 0x000fc40007ffe1ff */
[----:B------:R-:W-:Y:S02]  /*1830*/  SHF.L.U32 R10, R9, R10, RZ ;  /* 0x0000000a090a7219 */ /* 0x000fe400000006ff */
[----:B------:R-:W-:Y:S02]  /*1840*/  FSETP.NEU.FTZ.AND P0, PT, R7, R8, PT ;  /* 0x000000080700720b */ /* 0x000fe40003f1d000 */
[----:B------:R-:W-:Y:S02]  /*1850*/  SEL R8, R11, RZ, P2 ;  /* 0x000000ff0b087207 */ /* 0x000fe40001000000 */
[----:B------:R-:W-:Y:S02]  /*1860*/  ISETP.NE.AND P1, PT, R10, RZ, P1 ;  /* 0x000000ff0a00720c */ /* 0x000fe40000f25270 */
[----:B------:R-:W-:Y:S02]  /*1870*/  SHF.R.U32.HI R8, RZ, R8, R9 ;  /* 0x00000008ff087219 */ /* 0x000fe40000011609 */
[----:B------:R-:W-:-:S02]  /*1880*/  PLOP3.LUT P0, PT, P0, P1, PT, 0xf8, 0x8f ;  /* 0x00000000008f781c */ /* 0x000fc40000703f70 */
[----:B------:R-:W-:Y:S02]  /*1890*/  SHF.R.U32.HI R10, RZ, 0x1, R8 ;  /* 0x00000001ff0a7819 */ /* 0x000fe40000011608 */
[----:B------:R-:W-:-:S04]  /*18a0*/  SEL R7, RZ, 0x1, !P0 ;  /* 0x00000001ff077807 */ /* 0x000fc80004000000 */
[----:B------:R-:W-:-:S04]  /*18b0*/  LOP3.LUT R7, R7, 0x1, R10, 0xf8, !PT ;  /* 0x0000000107077812 */ /* 0x000fc800078ef80a */
[----:B------:R-:W-:-:S04]  /*18c0*/  LOP3.LUT R7, R7, R8, RZ, 0xc0, !PT ;  /* 0x0000000807077212 */ /* 0x000fc800078ec0ff */
[----:B------:R-:W-:-:S04]  /*18d0*/  IADD3 R7, PT, PT, R10, R7, RZ ;  /* 0x000000070a077210 */ /* 0x000fc80007ffe0ff */
[----:B------:R-:W-:Y:S01]  /*18e0*/  LOP3.LUT R2, R7, R2, RZ, 0xfc, !PT ;  /* 0x0000000207027212 */ /* 0x000fe200078efcff */
[----:B------:R-:W-:Y:S06]  /*18f0*/  BRA `(.L_x_28) ;  /* 0x0000000000107947 */ /* 0x000fec0003800000 */
.L_x_27:
[----:B------:R-:W-:-:S04]  /*1900*/  LOP3.LUT R2, R2, 0x80000000, RZ, 0xc0, !PT ;  /* 0x8000000002027812 */ /* 0x000fc800078ec0ff */
[----:B------:R-:W-:Y:S01]  /*1910*/  LOP3.LUT R2, R2, 0x7f800000, RZ, 0xfc, !PT ;  /* 0x7f80000002027812 */ /* 0x000fe200078efcff */
[----:B------:R-:W-:Y:S06]  /*1920*/  BRA `(.L_x_28) ;  /* 0x0000000000047947 */ /* 0x000fec0003800000 */
.L_x_26:
[----:B------:R-:W-:-:S07]  /*1930*/  LEA R2, R9, R2, 0x17 ;  /* 0x0000000209027211 */ /* 0x000fce00078eb8ff */
.L_x_28:
[----:B------:R-:W-:Y:S05]  /*1940*/  BSYNC.RECONVERGENT B2 ;  /* 0x0000000000027941 */ /* 0x000fea0003800200 */
.L_x_25:
[----:B------:R-:W-:Y:S05]  /*1950*/  BRA `(.L_x_29) ;  /* 0x0000000000207947 */ /* 0x000fea0003800000 */
.L_x_24:
[----:B------:R-:W-:-:S04]  /*1960*/  LOP3.LUT R2, R7, 0x80000000, R11, 0x48, !PT ;  /* 0x8000000007027812 */ /* 0x000fc800078e480b */
[----:B------:R-:W-:Y:S01]  /*1970*/  LOP3.LUT R2, R2, 0x7f800000, RZ, 0xfc, !PT ;  /* 0x7f80000002027812 */ /* 0x000fe200078efcff */
[----:B------:R-:W-:Y:S06]  /*1980*/  BRA `(.L_x_29) ;  /* 0x0000000000147947 */ /* 0x000fec0003800000 */
.L_x_23:
[----:B------:R-:W-:Y:S01]  /*1990*/  LOP3.LUT R2, R7, 0x80000000, R11, 0x48, !PT ;  /* 0x8000000007027812 */ /* 0x000fe200078e480b */
[----:B------:R-:W-:Y:S06]  /*19a0*/  BRA `(.L_x_29) ;  /* 0x00000000000c7947 */ /* 0x000fec0003800000 */
.L_x_22:
[----:B------:R-:W0:Y:S01]  /*19b0*/  MUFU.RSQ R2, -QNAN ;  /* 0xffc0000000027908 */ /* 0x000e220000001400 */
[----:B------:R-:W-:Y:S05]  /*19c0*/  BRA `(.L_x_29) ;  /* 0x0000000000047947 */ /* 0x000fea0003800000 */
.L_x_21:
[----:B------:R-:W-:-:S07]  /*19d0*/  FADD.FTZ R2, R2, R7 ;  /* 0x0000000702027221 */ /* 0x000fce0000010000 */
.L_x_29:
[----:B------:R-:W-:Y:S05]  /*19e0*/  BSYNC.RECONVERGENT B1 ;  /* 0x0000000000017941 */ /* 0x000fea0003800200 */
.L_x_19:
[----:B------:R-:W-:-:S04]  /*19f0*/  HFMA2 R7, -RZ, RZ, 0, 0 ;  /* 0x00000000ff077431 */ /* 0x000fc800000001ff */
[----:B0-----:R-:W-:Y:S05]  /*1a00*/  RET.REL.NODEC R6 `(_Z17compute_gradientsPfS_S_S_ii) ;  /* 0xffffffe4067c7950 */ /* 0x001fea0003c3ffff */
.L_x_30:
        /* <DEDUP_REMOVED lines=15> */
.L_x_38:


//--------------------- .text._Z12compute_lossPfS_S_S_S_S_ii --------------------------
	.section	.text._Z12compute_lossPfS_S_S_S_S_ii,"ax",@progbits
	.align	128
        .global         _Z12compute_lossPfS_S_S_S_S_ii
        .type           _Z12compute_lossPfS_S_S_S_S_ii,@function
        .size           _Z12compute_lossPfS_S_S_S_S_ii,(.L_x_41 - _Z12compute_lossPfS_S_S_S_S_ii)
        .other          _Z12compute_lossPfS_S_S_S_S_ii,@"STO_CUDA_ENTRY STV_DEFAULT"
_Z12compute_lossPfS_S_S_S_S_ii:
.text._Z12compute_lossPfS_S_S_S_S_ii:
[----:B------:R-:W-:Y:S01]  /*0000*/  LDC R1, c[0x0][0x37c] ;  /* 0x0000df00ff017b82 */ /* 0x000fe20000000800 */
[----:B------:R-:W0:Y:S07]  /*0010*/  S2R R3, SR_TID.X ;  /* 0x0000000000037919 */ /* 0x000e2e0000002100 */
[----:B------:R-:W0:Y:S01]  /*0020*/  S2UR UR4, SR_CTAID.X ;  /* 0x00000000000479c3 */ /* 0x000e220000002500 */
[----:B------:R-:W1:Y:S07]  /*0030*/  LDCU UR5, c[0x0][0x3b0] ;  /* 0x00007600ff0577ac */ /* 0x000e6e0008000800 */
[----:B------:R-:W0:Y:S02]  /*0040*/  LDC R0, c[0x0][0x360] ;  /* 0x0000d800ff007b82 */ /* 0x000e240000000800 */
[----:B0-----:R-:W-:-:S05]  /*0050*/  IMAD R0, R0, UR4, R3 ;  /* 0x0000000400007c24 */ /* 0x001fca000f8e0203 */
[----:B-1----:R-:W-:-:S13]  /*0060*/  ISETP.GE.AND P0, PT, R0, UR5, PT ;  /* 0x0000000500007c0c */ /* 0x002fda000bf06270 */
[----:B------:R-:W-:Y:S05]  /*0070*/  @P0 EXIT ;  /* 0x000000000000094d */ /* 0x000fea0003800000 */
[----:B------:R-:W0:Y:S01]  /*0080*/  LDCU UR8, c[0x0][0x3b4] ;  /* 0x00007680ff0877ac */ /* 0x000e220008000800 */
[----:B------:R-:W-:Y:S01]  /*0090*/  HFMA2 R15, -RZ, RZ, 0, 0 ;  /* 0x00000000ff0f7431 */ /* 0x000fe200000001ff */
[----:B------:R-:W1:Y:S01]  /*00a0*/  LDCU.64 UR12, c[0x0][0x358] ;  /* 0x00006b00ff0c77ac */ /* 0x000e620008000a00 */
[----:B0-----:R-:W-:-:S09]  /*00b0*/  UISETP.GE.AND UP0, UPT, UR8, 0x1, UPT ;  /* 0x000000010800788c */ /* 0x001fd2000bf06270 */
[----:B-1----:R-:W-:Y:S05]  /*00c0*/  BRA.U !UP0, `(.L_x_31) ;  /* 0x0000000908687547 */ /* 0x002fea000b800000 */
[----:B------:R-:W-:Y:S02]  /*00d0*/  UISETP.GE.U32.AND UP1, UPT, UR8, 0x10, UPT ;  /* 0x000000100800788c */ /* 0x000fe4000bf26070 */
[----:B------:R-:W-:Y:S01]  /*00e0*/  IMAD R7, R0, UR8, RZ ;  /* 0x0000000800077c24 */ /* 0x000fe2000f8e02ff */
[----:B------:R-:W-:Y:S01]  /*00f0*/  ULOP3.LUT UR9, UR8, 0xf, URZ, 0xc0, !UPT ;  /* 0x0000000f08097892 */ /* 0x000fe2000f8ec0ff */
[----:B------:R-:W-:Y:S02]  /*0100*/  MOV R15, RZ ;  /* 0x000000ff000f7202 */ /* 0x000fe40000000f00 */
[----:B------:R-:W-:Y:S01]  /*0110*/  MOV R8, RZ ;  /* 0x000000ff00087202 */ /* 0x000fe20000000f00 */
[----:B------:R-:W-:Y:S02]  /*0120*/  UISETP.NE.AND UP0, UPT, UR9, URZ, UPT ;  /* 0x000000ff0900728c */ /* 0x000fe4000bf05270 */
[----:B------:R-:W-:Y:S09]  /*0130*/  BRA.U !UP1, `(.L_x_32) ;  /* 0x0000000509187547 */ /* 0x000ff2000b800000 */
[----:B------:R-:W0:Y:S01]  /*0140*/  LDCU.64 UR4, c[0x0][0x390] ;  /* 0x00007200ff0477ac */ /* 0x000e220008000a00 */
[----:B------:R-:W-:Y:S02]  /*0150*/  MOV R15, RZ ;  /* 0x000000ff000f7202 */ /* 0x000fe40000000f00 */
[----:B------:R-:W-:Y:S01]  /*0160*/  MOV R6, R7 ;  /* 0x0000000700067202 */ /* 0x000fe20000000f00 */
[----:B------:R-:W1:Y:S01]  /*0170*/  LDCU.64 UR6, c[0x0][0x380] ;  /* 0x00007000ff0677ac */ /* 0x000e620008000a00 */
[----:B------:R-:W-:-:S04]  /*0180*/  ULOP3.LUT UR10, UR8, 0x7ffffff0, URZ, 0xc0, !UPT ;  /* 0x7ffffff0080a7892 */ /* 0x000fc8000f8ec0ff */
[----:B------:R-:W-:Y:S02]  /*0190*/  UIADD3 UR11, UPT, UPT, -UR10, URZ, URZ ;  /* 0x000000ff0a0b7290 */ /* 0x000fe4000fffe1ff */
[----:B------:R-:W-:Y:S01]  /*01a0*/  MOV R8, UR10 ;  /* 0x0000000a00087c02 */ /* 0x000fe20008000f00 */
[----:B0-----:R-:W-:-:S04]  /*01b0*/  UIADD3 UR4, UP2, UPT, UR4, 0x20, URZ ;  /* 0x0000002004047890 */ /* 0x001fc8000ff5e0ff */
[----:B------:R-:W-:Y:S02]  /*01c0*/  UIADD3.X UR5, UPT, UPT, URZ, UR5, URZ, UP2, !UPT ;  /* 0x00000005ff057290 */ /* 0x000fe400097fe4ff */
[----:B-1----:R-:W-:Y:S01]  /*01d0*/  UIADD3 UR6, UP1, UPT, UR6, 0x20, URZ ;  /* 0x0000002006067890 */ /* 0x002fe2000ff3e0ff */
[----:B------:R-:W-:-:S03]  /*01e0*/  MOV R2, UR4 ;  /* 0x0000000400027c02 */ /* 0x000fc60008000f00 */
[----:B------:R-:W-:Y:S01]  /*01f0*/  MOV R3, UR5 ;  /* 0x0000000500037c02 */ /* 0x000fe20008000f00 */
[----:B------:R-:W-:-:S12]  /*0200*/  UIADD3.X UR7, UPT, UPT, URZ, UR7, URZ, UP1, !UPT ;  /* 0x00000007ff077290 */ /* 0x000fd80008ffe4ff */
.L_x_33:
[----:B------:R-:W-:Y:S01]  /*0210*/  MOV R4, UR6 ;  /* 0x0000000600047c02 */ /* 0x000fe20008000f00 */
[----:B------:R-:W2:Y:S01]  /*0220*/  LDG.E R17, desc[UR12][R2.64+-0x20] ;  /* 0xffffe00c02117981 */ /* 0x000ea2000c1e1900 */
[----:B------:R-:W-:-:S03]  /*0230*/  MOV R5, UR7 ;  /* 0x0000000700057c02 */ /* 0x000fc60008000f00 */
[----:B------:R-:W3:Y:S01]  /*0240*/  LDG.E R25, desc[UR12][R2.64+-0x1c] ;  /* 0xffffe40c02197981 */ /* 0x000ee2000c1e1900 */
[----:B------:R-:W-:-:S03]  /*0250*/  IMAD.WIDE R4, R6, 0x4, R4 ;  /* 0x0000000406047825 */ /* 0x000fc600078e0204 */
[----:B------:R-:W4:Y:S04]  /*0260*/  LDG.E R19, desc[UR12][R2.64+-0x18] ;  /* 0xffffe80c02137981 */ /* 0x000f28000c1e1900 */
[----:B------:R-:W2:Y:S04]  /*0270*/  LDG.E R16, desc[UR12][R4.64+-0x20] ;  /* 0xffffe00c04107981 */ /* 0x000ea8000c1e1900 */
[----:B------:R-:W3:Y:S04]  /*0280*/  LDG.E R18, desc[UR12][R4.64+-0x1c] ;  /* 0xffffe40c04127981 */ /* 0x000ee8000c1e1900 */
[----:B------:R-:W4:Y:S04]  /*0290*/  LDG.E R20, desc[UR12][R4.64+-0x18] ;  /* 0xffffe80c04147981 */ /* 0x000f28000c1e1900 */
[----:B------:R-:W5:Y:S04]  /*02a0*/  LDG.E R22, desc[UR12][R2.64+-0x14] ;  /* 0xffffec0c02167981 */ /* 0x000f68000c1e1900 */
        /* <DEDUP_REMOVED lines=8> */
[----:B------:R-:W5:Y:S01]  /*0330*/  LDG.E R14, desc[UR12][R4.64+-0x4] ;  /* 0xfffffc0c040e7981 */ /* 0x000f62000c1e1900 */
[----:B--2---:R-:W-:-:S03]  /*0340*/  FFMA R17, R16, R17, R15 ;  /* 0x0000001110117223 */ /* 0x004fc6000000000f */
[----:B------:R-:W2:Y:S04]  /*0350*/  LDG.E R15, desc[UR12][R2.64] ;  /* 0x0000000c020f7981 */ /* 0x000ea8000c1e1900 */
[----:B------:R-:W2:Y:S01]  /*0360*/  LDG.E R16, desc[UR12][R4.64] ;  /* 0x0000000c04107981 */ /* 0x000ea2000c1e1900 */
[----:B---3--:R-:W-:-:S03]  /*0370*/  FFMA R25, R18, R25, R17 ;  /* 0x0000001912197223 */ /* 0x008fc60000000011 */
[----:B------:R-:W3:Y:S01]  /*0380*/  LDG.E R17, desc[UR12][R2.64+0x4] ;  /* 0x0000040c02117981 */ /* 0x000ee2000c1e1900 */
[----:B----4-:R-:W-:-:S03]  /*0390*/  FFMA R26, R20, R19, R25 ;  /* 0x00000013141a7223 */ /* 0x010fc60000000019 */
[----:B------:R-:W3:Y:S04]  /*03a0*/  LDG.E R18, desc[UR12][R4.64+0x4] ;  /* 0x0000040c04127981 */ /* 0x000ee8000c1e1900 */
[----:B------:R-:W4:Y:S01]  /*03b0*/  LDG.E R20, desc[UR12][R2.64+0x8] ;  /* 0x0000080c02147981 */ /* 0x000f22000c1e1900 */
[----:B-----5:R-:W-:-:S03]  /*03c0*/  FFMA R25, R21, R22, R26 ;  /* 0x0000001615197223 */ /* 0x020fc6000000001a */
[----:B------:R-:W4:Y:S04]  /*03d0*/  LDG.E R19, desc[UR12][R4.64+0x8] ;  /* 0x0000080c04137981 */ /* 0x000f28000c1e1900 */
[----:B------:R-:W5:Y:S01]  /*03e0*/  LDG.E R22, desc[UR12][R2.64+0xc] ;  /* 0x00000c0c02167981 */ /* 0x000f62000c1e1900 */
[----:B------:R-:W-:-:S03]  /*03f0*/  FFMA R25, R24, R23, R25 ;  /* 0x0000001718197223 */ /* 0x000fc60000000019 */
[----:B------:R-:W5:Y:S04]  /*0400*/  LDG.E R21, desc[UR12][R4.64+0xc] ;  /* 0x00000c0c04157981 */ /* 0x000f68000c1e1900 */
[----:B------:R-:W5:Y:S01]  /*0410*/  LDG.E R24, desc[UR12][R2.64+0x10] ;  /* 0x0000100c02187981 */ /* 0x000f62000c1e1900 */
[----:B------:R-:W-:-:S03]  /*0420*/  FFMA R25, R10, R9, R25 ;  /* 0x000000090a197223 */ /* 0x000fc60000000019 */
[----:B------:R-:W5:Y:S04]  /*0430*/  LDG.E R23, desc[UR12][R4.64+0x10] ;  /* 0x0000100c04177981 */ /* 0x000f68000c1e1900 */
[----:B------:R-:W5:Y:S01]  /*0440*/  LDG.E R10, desc[UR12][R2.64+0x14] ;  /* 0x0000140c020a7981 */ /* 0x000f62000c1e1900 */
[----:B------:R-:W-:-:S03]  /*0450*/  FFMA R27, R12, R11, R25 ;  /* 0x0000000b0c1b7223 */ /* 0x000fc60000000019 */
[----:B------:R-:W5:Y:S04]  /*0460*/  LDG.E R9, desc[UR12][R4.64+0x14] ;  /* 0x0000140c04097981 */ /* 0x000f68000c1e1900 */
[----:B------:R-:W5:Y:S04]  /*0470*/  LDG.E R11, desc[UR12][R2.64+0x18] ;  /* 0x0000180c020b7981 */ /* 0x000f68000c1e1900 */
[----:B------:R-:W5:Y:S04]  /*0480*/  LDG.E R12, desc[UR12][R4.64+0x18] ;  /* 0x0000180c040c7981 */ /* 0x000f68000c1e1900 */
[----:B------:R-:W5:Y:S04]  /*0490*/  LDG.E R25, desc[UR12][R4.64+0x1c] ;  /* 0x00001c0c04197981 */ /* 0x000f68000c1e1900 */
[----:B------:R0:W5:Y:S01]  /*04a0*/  LDG.E R26, desc[UR12][R2.64+0x1c] ;  /* 0x00001c0c021a7981 */ /* 0x000162000c1e1900 */
[----:B------:R-:W-:Y:S01]  /*04b0*/  FFMA R13, R14, R13, R27 ;  /* 0x0000000d0e0d7223 */ /* 0x000fe2000000001b */
[----:B------:R-:W-:-:S04]  /*04c0*/  UIADD3 UR11, UPT, UPT, UR11, 0x10, URZ ;  /* 0x000000100b0b7890 */ /* 0x000fc8000fffe0ff */
[----:B------:R-:W-:Y:S01]  /*04d0*/  UISETP.NE.AND UP1, UPT, UR11, URZ, UPT ;  /* 0x000000ff0b00728c */ /* 0x000fe2000bf25270 */
[----:B0-----:R-:W-:Y:S02]  /*04e0*/  IADD3 R2, P0, PT, R2, 0x40, RZ ;  /* 0x0000004002027810 */ /* 0x001fe40007f1e0ff */
[----:B------:R-:W-:Y:S02]  /*04f0*/  IADD3 R6, PT, PT, R6, 0x10, RZ ;  /* 0x0000001006067810 */ /* 0x000fe40007ffe0ff */
[----:B------:R-:W-:Y:S01]  /*0500*/  IADD3.X R3, PT, PT, RZ, R3, RZ, P0, !PT ;  /* 0x00000003ff037210 */ /* 0x000fe200007fe4ff */
[----:B--2---:R-:W-:-:S04]  /*0510*/  FFMA R13, R16, R15, R13 ;  /* 0x0000000f100d7223 */ /* 0x004fc8000000000d */
[----:B---3--:R-:W-:-:S04]  /*0520*/  FFMA R18, R18, R17, R13 ;  /* 0x0000001112127223 */ /* 0x008fc8000000000d */
[----:B----4-:R-:W-:-:S04]  /*0530*/  FFMA R18, R19, R20, R18 ;  /* 0x0000001413127223 */ /* 0x010fc80000000012 */
[----:B-----5:R-:W-:-:S04]  /*0540*/  FFMA R18, R21, R22, R18 ;  /* 0x0000001615127223 */ /* 0x020fc80000000012 */
[----:B------:R-:W-:-:S04]  /*0550*/  FFMA R18, R23, R24, R18 ;  /* 0x0000001817127223 */ /* 0x000fc80000000012 */
[----:B------:R-:W-:-:S04]  /*0560*/  FFMA R9, R9, R10, R18 ;  /* 0x0000000a09097223 */ /* 0x000fc80000000012 */
[----:B------:R-:W-:-:S04]  /*0570*/  FFMA R12, R12, R11, R9 ;  /* 0x0000000b0c0c7223 */ /* 0x000fc80000000009 */
[----:B------:R-:W-:Y:S01]  /*0580*/  FFMA R15, R25, R26, R12 ;  /* 0x0000001a190f7223 */ /* 0x000fe2000000000c */
[----:B------:R-:W-:Y:S06]  /*0590*/  BRA.U UP1, `(.L_x_33) ;  /* 0xfffffffd011c7547 */ /* 0x000fec000b83ffff */
.L_x_32:
[----:B------:R-:W-:Y:S05]  /*05a0*/  BRA.U !UP0, `(.L_x_31) ;  /* 0x0000000508307547 */ /* 0x000fea000b800000 */
[----:B------:R-:W-:Y:S02]  /*05b0*/  UISETP.GE.U32.AND UP0, UPT, UR9, 0x8, UPT ;  /* 0x000000080900788c */ /* 0x000fe4000bf06070 */
[----:B------:R-:W-:-:S04]  /*05c0*/  ULOP3.LUT UR5, UR8, 0x7, URZ, 0xc0, !UPT ;  /* 0x0000000708057892 */ /* 0x000fc8000f8ec0ff */
[----:B------:R-:W-:-:S03]  /*05d0*/  UISETP.NE.AND UP1, UPT, UR5, URZ, UPT ;  /* 0x000000ff0500728c */ /* 0x000fc6000bf25270 */
[----:B------:R-:W-:Y:S08]  /*05e0*/  BRA.U !UP0, `(.L_x_34) ;  /* 0x0000000108787547 */ /* 0x000ff0000b800000 */
[----:B------:R-:W0:Y:S01]  /*05f0*/  LDC.64 R2, c[0x0][0x380] ;  /* 0x0000e000ff027b82 */ /* 0x000e220000000a00 */
[----:B------:R-:W-:-:S07]  /*0600*/  IADD3 R9, PT, PT, R7, R8, RZ ;  /* 0x0000000807097210 */ /* 0x000fce0007ffe0ff */
[----:B------:R-:W1:Y:S01]  /*0610*/  LDC.64 R4, c[0x0][0x390] ;  /* 0x0000e400ff047b82 */ /* 0x000e620000000a00 */
[----:B0-----:R-:W-:-:S05]  /*0620*/  IMAD.WIDE R2, R9, 0x4, R2 ;  /* 0x0000000409027825 */ /* 0x001fca00078e0202 */
[----:B------:R-:W2:Y:S01]  /*0630*/  LDG.E R10, desc[UR12][R2.64] ;  /* 0x0000000c020a7981 */ /* 0x000ea2000c1e1900 */
[----:B-1----:R-:W-:-:S03]  /*0640*/  IMAD.WIDE.U32 R4, R8, 0x4, R4 ;  /* 0x0000000408047825 */ /* 0x002fc600078e0004 */
[----:B------:R-:W3:Y:S04]  /*0650*/  LDG.E R13, desc[UR12][R2.64+0x4] ;  /* 0x0000040c020d7981 */ /* 0x000ee8000c1e1900 */
[----:B------:R-:W2:Y:S04]  /*0660*/  LDG.E R11, desc[UR12][R4.64] ;  /* 0x0000000c040b7981 */ /* 0x000ea8000c1e1900 */
[----:B------:R-:W3:Y:S04]  /*0670*/  LDG.E R12, desc[UR12][R4.64+0x4] ;  /* 0x0000040c040c7981 */ /* 0x000ee8000c1e1900 */
[----:B------:R-:W4:Y:S04]  /*0680*/  LDG.E R17, desc[UR12][R2.64+0x8] ;  /* 0x0000080c02117981 */ /* 0x000f28000c1e1900 */
        /* <DEDUP_REMOVED lines=20> */
.L_x_34:
        /* <DEDUP_REMOVED lines=23> */
.L_x_35:
[----:B------:R-:W-:Y:S05]  /*0940*/  BRA.U !UP1, `(.L_x_31) ;  /* 0x0000000109487547 */ /* 0x000fea000b800000 */
[----:B------:R-:W0:Y:S01]  /*0950*/  LDC.64 R2, c[0x0][0x390] ;  /* 0x0000e400ff027b82 */ /* 0x000e220000000a00 */
[----:B------:R-:W-:Y:S01]  /*0960*/  IADD3 R7, PT, PT, R7, R8, RZ ;  /* 0x0000000807077210 */ /* 0x000fe20007ffe0ff */
[----:B------:R-:W-:-:S06]  /*0970*/  UIADD3 UR4, UPT, UPT, -UR4, URZ, URZ ;  /* 0x000000ff04047290 */ /* 0x000fcc000fffe1ff */
[----:B------:R-:W1:Y:S01]  /*0980*/  LDC.64 R10, c[0x0][0x380] ;  /* 0x0000e000ff0a7b82 */ /* 0x000e620000000a00 */
[----:B0-----:R-:W-:-:S03]  /*0990*/  IMAD.WIDE.U32 R2, R8, 0x4, R2 ;  /* 0x0000000408027825 */ /* 0x001fc600078e0002 */
[----:B------:R-:W-:Y:S02]  /*09a0*/  MOV R6, R2 ;  /* 0x0000000200067202 */ /* 0x000fe40000000f00 */
[----:B------:R-:W-:-:S07]  /*09b0*/  MOV R5, R3 ;  /* 0x0000000300057202 */ /* 0x000fce0000000f00 */
.L_x_36:
[----:B-1----:R-:W-:Y:S01]  /*09c0*/  IMAD.WIDE R2, R7, 0x4, R10 ;  /* 0x0000000407027825 */ /* 0x002fe200078e020a */
[----:B------:R-:W-:-:S05]  /*09d0*/  MOV R4, R6 ;  /* 0x0000000600047202 */ /* 0x000fca0000000f00 */
[----:B------:R-:W2:Y:S04]  /*09e0*/  LDG.E R2, desc[UR12][R2.64] ;  /* 0x0000000c02027981 */ /* 0x000ea8000c1e1900 */
[----:B------:R0:W2:Y:S01]  /*09f0*/  LDG.E R4, desc[UR12][R4.64] ;  /* 0x0000000c04047981 */ /* 0x0000a2000c1e1900 */
[----:B------:R-:W-:Y:S01]  /*0a00*/  UIADD3 UR4, UPT, UPT, UR4, 0x1, URZ ;  /* 0x0000000104047890 */ /* 0x000fe2000fffe0ff */
[----:B------:R-:W-:Y:S02]  /*0a10*/  IADD3 R6, P0, PT, R6, 0x4, RZ ;  /* 0x0000000406067810 */ /* 0x000fe40007f1e0ff */
[----:B------:R-:W-:Y:S01]  /*0a20*/  IADD3 R7, PT, PT, R7, 0x1, RZ ;  /* 0x0000000107077810 */ /* 0x000fe20007ffe0ff */
[----:B------:R-:W-:Y:S01]  /*0a30*/  UISETP.NE.AND UP0, UPT, UR4, URZ, UPT ;  /* 0x000000ff0400728c */ /* 0x000fe2000bf05270 */
[----:B0-----:R-:W-:Y:S01]  /*0a40*/  IADD3.X R5, PT, PT, RZ, R5, RZ, P0, !PT ;  /* 0x00000005ff057210 */ /* 0x001fe200007fe4ff */
[----:B--2---:R-:W-:-:S07]  /*0a50*/  FFMA R15, R2, R4, R15 ;  /* 0x00000004020f7223 */ /* 0x004fce000000000f */
[----:B------:R-:W-:Y:S05]  /*0a60*/  BRA.U UP0, `(.L_x_36) ;  /* 0xfffffffd00d47547 */ /* 0x000fea000b83ffff */
.L_x_31:
[----:B------:R-:W0:Y:S08]  /*0a70*/  LDC.64 R2, c[0x0][0x398] ;  /* 0x0000e600ff027b82 */ /* 0x000e300000000a00 */
[----:B------:R-:W1:Y:S08]  /*0a80*/  LDC.64 R4, c[0x0][0x3a8] ;  /* 0x0000ea00ff047b82 */ /* 0x000e700000000a00 */
[----:B------:R-:W2:Y:S01]  /*0a90*/  LDC.64 R6, c[0x0][0x388] ;  /* 0x0000e200ff067b82 */ /* 0x000ea20000000a00 */
[----:B0-----:R-:W3:Y:S07]  /*0aa0*/  LDG.E R2, desc[UR12][R2.64] ;  /* 0x0000000c02027981 */ /* 0x001eee000c1e1900 */
[----:B------:R-:W0:Y:S01]  /*0ab0*/  LDC.64 R8, c[0x0][0x3a0] ;  /* 0x0000e800ff087b82 */ /* 0x000e220000000a00 */
[----:B-1----:R-:W-:-:S04]  /*0ac0*/  IMAD.WIDE R4, R0, 0x4, R4 ;  /* 0x0000000400047825 */ /* 0x002fc800078e0204 */
[----:B--2---:R-:W-:-:S04]  /*0ad0*/  IMAD.WIDE R6, R0, 0x4, R6 ;  /* 0x0000000400067825 */ /* 0x004fc800078e0206 */
[----:B---3--:R-:W-:-:S05]  /*0ae0*/  FADD R15, R2, R15 ;  /* 0x0000000f020f7221 */ /* 0x008fca0000000000 */
[----:B------:R-:W-:Y:S04]  /*0af0*/  STG.E desc[UR12][R4.64], R15 ;  /* 0x0000000f04007986 */ /* 0x000fe8000c10190c */
[----:B------:R-:W2:Y:S01]  /*0b00*/  LDG.E R6, desc[UR12][R6.64] ;  /* 0x0000000c06067981 */ /* 0x000ea2000c1e1900 */
[----:B0-----:R-:W-:-:S04]  /*0b10*/  IMAD.WIDE R8, R0, 0x4, R8 ;  /* 0x0000000400087825 */ /* 0x001fc800078e0208 */
[----:B--2---:R-:W-:-:S04]  /*0b20*/  FADD R10, -R15, R6 ;  /* 0x000000060f0a7221 */ /* 0x004fc80000000100 */
[----:B------:R-:W-:-:S05]  /*0b30*/  FMUL R3, R10, R10 ;  /* 0x0000000a0a037220 */ /* 0x000fca0000400000 */
[----:B------:R-:W-:Y:S01]  /*0b40*/  STG.E desc[UR12][R8.64], R3 ;  /* 0x0000000308007986 */ /* 0x000fe2000c10190c */
[----:B------:R-:W-:Y:S05]  /*0b50*/  EXIT ;  /* 0x000000000000794d */ /* 0x000fea0003800000 */
.L_x_37:
        /* <DEDUP_REMOVED lines=10> */
.L_x_41:


//--------------------- .nv.global.init           --------------------------
	.section	.nv.global.init,"aw",@progbits
	.align	4
.nv.global.init:
	.type		mrg32k3aM1SubSeq,@object
	.size		mrg32k3aM1SubSeq,(mrg32k3aM2SubSeq - mrg32k3aM1SubSeq)
mrg32k3aM1SubSeq:
        /*0000*/ 	.byte	0x0b, 0xcc, 0xee, 0x04, 0x73, 0x29, 0x8b, 0x6f, 0xf6, 0x53, 0x03, 0xf6, 0x23, 0xf6, 0xea, 0xda
        /* <DEDUP_REMOVED lines=125> */
	.type		mrg32k3aM2SubSeq,@object
	.size		mrg32k3aM2SubSeq,(mrg32k3aM1 - mrg32k3aM2SubSeq)
mrg32k3aM2SubSeq:
        /* <DEDUP_REMOVED lines=126> */
	.type		mrg32k3aM1,@object
	.size		mrg32k3aM1,(mrg32k3aM1Seq - mrg32k3aM1)
mrg32k3aM1:
        /* <DEDUP_REMOVED lines=144> */
	.type		mrg32k3aM1Seq,@object
	.size		mrg32k3aM1Seq,(mrg32k3aM2 - mrg32k3aM1Seq)
mrg32k3aM1Seq:
        /* <DEDUP_REMOVED lines=144> */
	.type		mrg32k3aM2,@object
	.size		mrg32k3aM2,(mrg32k3aM2Seq - mrg32k3aM2)
mrg32k3aM2:
        /* <DEDUP_REMOVED lines=144> */
	.type		mrg32k3aM2Seq,@object
	.size		mrg32k3aM2Seq,(precalc_xorwow_matrix - mrg32k3aM2Seq)
mrg32k3aM2Seq:
        /* <DEDUP_REMOVED lines=144> */
	.type		precalc_xorwow_matrix,@object
	.size		precalc_xorwow_matrix,(precalc_xorwow_offset_matrix - precalc_xorwow_matrix)
precalc_xorwow_matrix:
        /* <DEDUP_REMOVED lines=6400> */
	.type		precalc_xorwow_offset_matrix,@object
	.size		precalc_xorwow_offset_matrix,(.L_1 - precalc_xorwow_offset_matrix)
precalc_xorwow_offset_matrix:
        /* <DEDUP_REMOVED lines=6400> */
.L_1:


//--------------------- .nv.shared.reserved.0     --------------------------
	.section	.nv.shared.reserved.0,"aw",@nobits
	.weak		__nv_reservedSMEM_offset_0_alias
	.size		__nv_reservedSMEM_offset_0_alias, 0, 64
	.other		__nv_reservedSMEM_offset_0_alias,@"STO_CUDA_RESERVED_SHARED STV_DEFAULT"
__nv_reservedSMEM_offset_0_alias:
	.zero		0
	.zero		64


//--------------------- .nv.shared._Z17compute_gradientsPfS_S_S_ii --------------------------
	.section	.nv.shared._Z17compute_gradientsPfS_S_S_ii,"aw",@nobits
	.sectionflags	@""
	.align	4
.nv.shared._Z17compute_gradientsPfS_S_S_ii:
	.zero		2048


//--------------------- .nv.constant0._Z14update_weightsPfS_S_S_fi --------------------------
	.section	.nv.constant0._Z14update_weightsPfS_S_S_fi,"a",@progbits
	.sectionflags	@""
	.align	4
.nv.constant0._Z14update_weightsPfS_S_S_fi:
	.zero		936


//--------------------- .nv.constant0._Z17compute_gradientsPfS_S_S_ii --------------------------
	.section	.nv.constant0._Z17compute_gradientsPfS_S_S_ii,"a",@progbits
	.sectionflags	@""
	.align	4
.nv.constant0._Z17compute_gradientsPfS_S_S_ii:
	.zero		936


//--------------------- .nv.constant0._Z12compute_lossPfS_S_S_S_S_ii --------------------------
	.section	.nv.constant0._Z12compute_lossPfS_S_S_S_S_ii,"a",@progbits
	.sectionflags	@""
	.align	4
.nv.constant0._Z12compute_lossPfS_S_S_S_S_ii:
	.zero		952


//--------------------- SYMBOLS --------------------------

	.type		.nv.reservedSmem.offset0,@object
	.size		.nv.reservedSmem.offset0,0x4
	.type		.nv.reservedSmem.cap,@object
	.size		.nv.reservedSmem.cap,0x4
